//
// Generated by NVIDIA NVVM Compiler
//
// Compiler Build ID: CL-36424714
// Cuda compilation tools, release 13.0, V13.0.88
// Based on NVVM 20.0.0
//

.version 9.0
.target sm_100
.address_size 64

	// .globl	_Z20findNearestNeighborsPKfS0_PiPfiff

.visible .entry _Z20findNearestNeighborsPKfS0_PiPfiff(
	.param .u64 .ptr .align 1 _Z20findNearestNeighborsPKfS0_PiPfiff_param_0,
	.param .u64 .ptr .align 1 _Z20findNearestNeighborsPKfS0_PiPfiff_param_1,
	.param .u64 .ptr .align 1 _Z20findNearestNeighborsPKfS0_PiPfiff_param_2,
	.param .u64 .ptr .align 1 _Z20findNearestNeighborsPKfS0_PiPfiff_param_3,
	.param .u32 _Z20findNearestNeighborsPKfS0_PiPfiff_param_4,
	.param .f32 _Z20findNearestNeighborsPKfS0_PiPfiff_param_5,
	.param .f32 _Z20findNearestNeighborsPKfS0_PiPfiff_param_6
)
{
	.reg .pred 	%p<19>;
	.reg .b32 	%r<39>;
	.reg .b32 	%f<163>;
	.reg .b64 	%rd<26>;

	ld.param.u64 	%rd10, [_Z20findNearestNeighborsPKfS0_PiPfiff_param_0];
	ld.param.u64 	%rd11, [_Z20findNearestNeighborsPKfS0_PiPfiff_param_1];
	ld.param.u64 	%rd8, [_Z20findNearestNeighborsPKfS0_PiPfiff_param_2];
	ld.param.u64 	%rd9, [_Z20findNearestNeighborsPKfS0_PiPfiff_param_3];
	ld.param.u32 	%r18, [_Z20findNearestNeighborsPKfS0_PiPfiff_param_4];
	ld.param.f32 	%f16, [_Z20findNearestNeighborsPKfS0_PiPfiff_param_5];
	ld.param.f32 	%f17, [_Z20findNearestNeighborsPKfS0_PiPfiff_param_6];
	cvta.to.global.u64 	%rd1, %rd11;
	cvta.to.global.u64 	%rd2, %rd10;
	mov.u32 	%r19, %tid.x;
	mov.u32 	%r20, %ctaid.x;
	mov.u32 	%r21, %ntid.x;
	mad.lo.s32 	%r1, %r20, %r21, %r19;
	setp.ge.s32 	%p4, %r1, %r18;
	@%p4 bra 	$L__BB0_18;
	setp.lt.s32 	%p5, %r18, 1;
	mov.b32 	%r35, -1;
	mov.f32 	%f157, 0f7F7FFFFF;
	@%p5 bra 	$L__BB0_6;
	shl.b32 	%r2, %r1, 7;
	mov.f32 	%f157, 0f7F7FFFFF;
	mov.b32 	%r35, -1;
	mov.b32 	%r32, 0;
$L__BB0_3:
	shl.b32 	%r5, %r32, 7;
	mov.f32 	%f156, 0f00000000;
	mov.b32 	%r34, 0;
$L__BB0_4:
	add.s32 	%r26, %r2, %r34;
	mul.wide.s32 	%rd12, %r26, 4;
	add.s64 	%rd13, %rd2, %rd12;
	ld.global.f32 	%f21, [%rd13];
	add.s32 	%r27, %r5, %r34;
	mul.wide.u32 	%rd14, %r27, 4;
	add.s64 	%rd15, %rd1, %rd14;
	ld.global.f32 	%f22, [%rd15];
	sub.f32 	%f23, %f21, %f22;
	fma.rn.f32 	%f24, %f23, %f23, %f156;
	ld.global.f32 	%f25, [%rd13+4];
	ld.global.f32 	%f26, [%rd15+4];
	sub.f32 	%f27, %f25, %f26;
	fma.rn.f32 	%f28, %f27, %f27, %f24;
	ld.global.f32 	%f29, [%rd13+8];
	ld.global.f32 	%f30, [%rd15+8];
	sub.f32 	%f31, %f29, %f30;
	fma.rn.f32 	%f32, %f31, %f31, %f28;
	ld.global.f32 	%f33, [%rd13+12];
	ld.global.f32 	%f34, [%rd15+12];
	sub.f32 	%f35, %f33, %f34;
	fma.rn.f32 	%f36, %f35, %f35, %f32;
	ld.global.f32 	%f37, [%rd13+16];
	ld.global.f32 	%f38, [%rd15+16];
	sub.f32 	%f39, %f37, %f38;
	fma.rn.f32 	%f40, %f39, %f39, %f36;
	ld.global.f32 	%f41, [%rd13+20];
	ld.global.f32 	%f42, [%rd15+20];
	sub.f32 	%f43, %f41, %f42;
	fma.rn.f32 	%f44, %f43, %f43, %f40;
	ld.global.f32 	%f45, [%rd13+24];
	ld.global.f32 	%f46, [%rd15+24];
	sub.f32 	%f47, %f45, %f46;
	fma.rn.f32 	%f48, %f47, %f47, %f44;
	ld.global.f32 	%f49, [%rd13+28];
	ld.global.f32 	%f50, [%rd15+28];
	sub.f32 	%f51, %f49, %f50;
	fma.rn.f32 	%f52, %f51, %f51, %f48;
	ld.global.f32 	%f53, [%rd13+32];
	ld.global.f32 	%f54, [%rd15+32];
	sub.f32 	%f55, %f53, %f54;
	fma.rn.f32 	%f56, %f55, %f55, %f52;
	ld.global.f32 	%f57, [%rd13+36];
	ld.global.f32 	%f58, [%rd15+36];
	sub.f32 	%f59, %f57, %f58;
	fma.rn.f32 	%f60, %f59, %f59, %f56;
	ld.global.f32 	%f61, [%rd13+40];
	ld.global.f32 	%f62, [%rd15+40];
	sub.f32 	%f63, %f61, %f62;
	fma.rn.f32 	%f64, %f63, %f63, %f60;
	ld.global.f32 	%f65, [%rd13+44];
	ld.global.f32 	%f66, [%rd15+44];
	sub.f32 	%f67, %f65, %f66;
	fma.rn.f32 	%f68, %f67, %f67, %f64;
	ld.global.f32 	%f69, [%rd13+48];
	ld.global.f32 	%f70, [%rd15+48];
	sub.f32 	%f71, %f69, %f70;
	fma.rn.f32 	%f72, %f71, %f71, %f68;
	ld.global.f32 	%f73, [%rd13+52];
	ld.global.f32 	%f74, [%rd15+52];
	sub.f32 	%f75, %f73, %f74;
	fma.rn.f32 	%f76, %f75, %f75, %f72;
	ld.global.f32 	%f77, [%rd13+56];
	ld.global.f32 	%f78, [%rd15+56];
	sub.f32 	%f79, %f77, %f78;
	fma.rn.f32 	%f80, %f79, %f79, %f76;
	ld.global.f32 	%f81, [%rd13+60];
	ld.global.f32 	%f82, [%rd15+60];
	sub.f32 	%f83, %f81, %f82;
	fma.rn.f32 	%f156, %f83, %f83, %f80;
	add.s32 	%r34, %r34, 16;
	setp.ne.s32 	%p6, %r34, 128;
	@%p6 bra 	$L__BB0_4;
	setp.lt.f32 	%p7, %f156, %f157;
	selp.f32 	%f157, %f156, %f157, %p7;
	selp.b32 	%r35, %r32, %r35, %p7;
	add.s32 	%r32, %r32, 1;
	setp.ne.s32 	%p8, %r32, %r18;
	@%p8 bra 	$L__BB0_3;
$L__BB0_6:
	mul.f32 	%f6, %f17, %f17;
	mul.f32 	%f7, %f16, %f16;
	setp.le.f32 	%p18, %f157, %f6;
	setp.gtu.f32 	%p9, %f157, %f6;
	setp.leu.f32 	%p10, %f7, 0f00000000;
	or.pred  	%p11, %p10, %p9;
	@%p11 bra 	$L__BB0_15;
	setp.lt.s32 	%p12, %r18, 1;
	mov.f32 	%f160, 0f7F7FFFFF;
	@%p12 bra 	$L__BB0_14;
	shl.b32 	%r11, %r1, 7;
	add.s64 	%rd3, %rd2, 32;
	add.s64 	%rd4, %rd1, 32;
	mov.f32 	%f160, 0f7F7FFFFF;
	mov.b32 	%r36, 0;
$L__BB0_9:
	setp.eq.s32 	%p13, %r36, %r35;
	@%p13 bra 	$L__BB0_13;
	shl.b32 	%r30, %r36, 7;
	mul.wide.u32 	%rd16, %r30, 4;
	add.s64 	%rd25, %rd4, %rd16;
	mov.f32 	%f159, 0f00000000;
	mov.b32 	%r38, 0;
	mov.u32 	%r37, %r11;
$L__BB0_11:
	mul.wide.s32 	%rd17, %r37, 4;
	add.s64 	%rd18, %rd3, %rd17;
	ld.global.f32 	%f87, [%rd18+-32];
	ld.global.f32 	%f88, [%rd25+-32];
	sub.f32 	%f89, %f87, %f88;
	fma.rn.f32 	%f90, %f89, %f89, %f159;
	ld.global.f32 	%f91, [%rd18+-28];
	ld.global.f32 	%f92, [%rd25+-28];
	sub.f32 	%f93, %f91, %f92;
	fma.rn.f32 	%f94, %f93, %f93, %f90;
	ld.global.f32 	%f95, [%rd18+-24];
	ld.global.f32 	%f96, [%rd25+-24];
	sub.f32 	%f97, %f95, %f96;
	fma.rn.f32 	%f98, %f97, %f97, %f94;
	ld.global.f32 	%f99, [%rd18+-20];
	ld.global.f32 	%f100, [%rd25+-20];
	sub.f32 	%f101, %f99, %f100;
	fma.rn.f32 	%f102, %f101, %f101, %f98;
	ld.global.f32 	%f103, [%rd18+-16];
	ld.global.f32 	%f104, [%rd25+-16];
	sub.f32 	%f105, %f103, %f104;
	fma.rn.f32 	%f106, %f105, %f105, %f102;
	ld.global.f32 	%f107, [%rd18+-12];
	ld.global.f32 	%f108, [%rd25+-12];
	sub.f32 	%f109, %f107, %f108;
	fma.rn.f32 	%f110, %f109, %f109, %f106;
	ld.global.f32 	%f111, [%rd18+-8];
	ld.global.f32 	%f112, [%rd25+-8];
	sub.f32 	%f113, %f111, %f112;
	fma.rn.f32 	%f114, %f113, %f113, %f110;
	ld.global.f32 	%f115, [%rd18+-4];
	ld.global.f32 	%f116, [%rd25+-4];
	sub.f32 	%f117, %f115, %f116;
	fma.rn.f32 	%f118, %f117, %f117, %f114;
	ld.global.f32 	%f119, [%rd18];
	ld.global.f32 	%f120, [%rd25];
	sub.f32 	%f121, %f119, %f120;
	fma.rn.f32 	%f122, %f121, %f121, %f118;
	ld.global.f32 	%f123, [%rd18+4];
	ld.global.f32 	%f124, [%rd25+4];
	sub.f32 	%f125, %f123, %f124;
	fma.rn.f32 	%f126, %f125, %f125, %f122;
	ld.global.f32 	%f127, [%rd18+8];
	ld.global.f32 	%f128, [%rd25+8];
	sub.f32 	%f129, %f127, %f128;
	fma.rn.f32 	%f130, %f129, %f129, %f126;
	ld.global.f32 	%f131, [%rd18+12];
	ld.global.f32 	%f132, [%rd25+12];
	sub.f32 	%f133, %f131, %f132;
	fma.rn.f32 	%f134, %f133, %f133, %f130;
	ld.global.f32 	%f135, [%rd18+16];
	ld.global.f32 	%f136, [%rd25+16];
	sub.f32 	%f137, %f135, %f136;
	fma.rn.f32 	%f138, %f137, %f137, %f134;
	ld.global.f32 	%f139, [%rd18+20];
	ld.global.f32 	%f140, [%rd25+20];
	sub.f32 	%f141, %f139, %f140;
	fma.rn.f32 	%f142, %f141, %f141, %f138;
	ld.global.f32 	%f143, [%rd18+24];
	ld.global.f32 	%f144, [%rd25+24];
	sub.f32 	%f145, %f143, %f144;
	fma.rn.f32 	%f146, %f145, %f145, %f142;
	ld.global.f32 	%f147, [%rd18+28];
	ld.global.f32 	%f148, [%rd25+28];
	sub.f32 	%f149, %f147, %f148;
	fma.rn.f32 	%f159, %f149, %f149, %f146;
	add.s32 	%r38, %r38, 16;
	add.s32 	%r37, %r37, 16;
	add.s64 	%rd25, %rd25, 64;
	setp.ne.s32 	%p14, %r38, 128;
	@%p14 bra 	$L__BB0_11;
	setp.lt.f32 	%p15, %f159, %f160;
	selp.f32 	%f160, %f159, %f160, %p15;
$L__BB0_13:
	add.s32 	%r36, %r36, 1;
	setp.ne.s32 	%p16, %r36, %r18;
	@%p16 bra 	$L__BB0_9;
$L__BB0_14:
	mul.f32 	%f150, %f7, %f160;
	setp.le.f32 	%p18, %f157, %f150;
$L__BB0_15:
	selp.b32 	%r31, %r35, -1, %p18;
	cvta.to.global.u64 	%rd19, %rd8;
	mul.wide.s32 	%rd20, %r1, 4;
	add.s64 	%rd21, %rd19, %rd20;
	st.global.u32 	[%rd21], %r31;
	mov.f32 	%f162, 0f00000000;
	not.pred 	%p17, %p18;
	@%p17 bra 	$L__BB0_17;
	div.rn.f32 	%f152, %f157, %f6;
	mov.f32 	%f153, 0f3F800000;
	sub.f32 	%f154, %f153, %f152;
	mul.f32 	%f162, %f154, 0f3F000000;
$L__BB0_17:
	cvta.to.global.u64 	%rd22, %rd9;
	add.s64 	%rd24, %rd22, %rd20;
	st.global.f32 	[%rd24], %f162;
$L__BB0_18:
	ret;

}
	// .globl	_Z11mutualCheckPKiS0_Pii
.visible .entry _Z11mutualCheckPKiS0_Pii(
	.param .u64 .ptr .align 1 _Z11mutualCheckPKiS0_Pii_param_0,
	.param .u64 .ptr .align 1 _Z11mutualCheckPKiS0_Pii_param_1,
	.param .u64 .ptr .align 1 _Z11mutualCheckPKiS0_Pii_param_2,
	.param .u32 _Z11mutualCheckPKiS0_Pii_param_3
)
{
	.reg .pred 	%p<4>;
	.reg .b32 	%r<12>;
	.reg .b64 	%rd<13>;

	ld.param.u64 	%rd1, [_Z11mutualCheckPKiS0_Pii_param_0];
	ld.param.u64 	%rd2, [_Z11mutualCheckPKiS0_Pii_param_1];
	ld.param.u64 	%rd3, [_Z11mutualCheckPKiS0_Pii_param_2];
	ld.param.u32 	%r5, [_Z11mutualCheckPKiS0_Pii_param_3];
	mov.u32 	%r6, %tid.x;
	mov.u32 	%r7, %ctaid.x;
	mov.u32 	%r8, %ntid.x;
	mad.lo.s32 	%r1, %r7, %r8, %r6;
	setp.ge.s32 	%p1, %r1, %r5;
	@%p1 bra 	$L__BB1_4;
	cvta.to.global.u64 	%rd4, %rd1;
	mul.wide.s32 	%rd5, %r1, 4;
	add.s64 	%rd6, %rd4, %rd5;
	ld.global.u32 	%r2, [%rd6];
	setp.eq.s32 	%p2, %r2, -1;
	mov.b32 	%r11, -1;
	@%p2 bra 	$L__BB1_3;
	cvta.to.global.u64 	%rd7, %rd2;
	mul.wide.s32 	%rd8, %r2, 4;
	add.s64 	%rd9, %rd7, %rd8;
	ld.global.u32 	%r11, [%rd9];
$L__BB1_3:
	setp.eq.s32 	%p3, %r11, %r1;
	selp.b32 	%r10, %r2, -1, %p3;
	cvta.to.global.u64 	%rd10, %rd3;
	add.s64 	%rd12, %rd10, %rd5;
	st.global.u32 	[%rd12], %r10;
$L__BB1_4:
	ret;

}


// ===== COMPILED SASS (sm_100) =====

	.target	sm_100

	.elftype	@"ET_EXEC"


//--------------------- .note.nv.tkinfo           --------------------------
	.section	.note.nv.tkinfo,"",@"SHT_NOTE"
	.sectionflags	@"SHF_NOTE_NV_TKINFO"
	.tkinfo
        /*0018*/ 	.word	0x00000002
        /*0030*/ 	.string	""
        /*0030*/ 	.string	"ptxas"
        /*0030*/ 	.string	"Cuda compilation tools, release 13.0, V13.0.88"
        /*0030*/ 	.string	"Build cuda_13.0.r13.0/compiler.36424714_0"
        /*0030*/ 	.string	"-arch sm_100 -m 64 "



//--------------------- .note.nv.cuinfo           --------------------------
	.section	.note.nv.cuinfo,"",@"SHT_NOTE"
	.sectionflags	@"SHF_NOTE_NV_CUINFO"
        /*0018*/ 	.short	0x0002
        /*001a*/ 	.short	0x0064
        /*001c*/ 	.short	0x0082
	.zero		2


//--------------------- .nv.info                  --------------------------
	.section	.nv.info,"",@"SHT_CUDA_INFO"
	.align	4


	//----- nvinfo : EIATTR_REGCOUNT
	.align		4
        /*0000*/ 	.byte	0x04, 0x2f
        /*0002*/ 	.short	(.L_1 - .L_0)
	.align		4
.L_0:
        /*0004*/ 	.word	index@(_Z20findNearestNeighborsPKfS0_PiPfiff)
        /*0008*/ 	.word	0x00000020


	//----- nvinfo : EIATTR_FRAME_SIZE
	.align		4
.L_1:
        /*000c*/ 	.byte	0x04, 0x11
        /*000e*/ 	.short	(.L_3 - .L_2)
	.align		4
.L_2:
        /*0010*/ 	.word	index@($__internal_0_$__cuda_sm3x_div_rn_noftz_f32_slowpath)
        /*0014*/ 	.word	0x00000000


	//----- nvinfo : EIATTR_FRAME_SIZE
	.align		4
.L_3:
        /*0018*/ 	.byte	0x04, 0x11
        /*001a*/ 	.short	(.L_5 - .L_4)
	.align		4
.L_4:
        /*001c*/ 	.word	index@(_Z20findNearestNeighborsPKfS0_PiPfiff)
        /*0020*/ 	.word	0x00000000


	//----- nvinfo : EIATTR_REGCOUNT
	.align		4
.L_5:
        /*0024*/ 	.byte	0x04, 0x2f
        /*0026*/ 	.short	(.L_7 - .L_6)
	.align		4
.L_6:
        /*0028*/ 	.word	index@(_Z11mutualCheckPKiS0_Pii)
        /*002c*/ 	.word	0x0000000c


	//----- nvinfo : EIATTR_FRAME_SIZE
	.align		4
.L_7:
        /*0030*/ 	.byte	0x04, 0x11
        /*0032*/ 	.short	(.L_9 - .L_8)
	.align		4
.L_8:
        /*0034*/ 	.word	index@(_Z11mutualCheckPKiS0_Pii)
        /*0038*/ 	.word	0x00000000


	//----- nvinfo : EIATTR_MIN_STACK_SIZE
	.align		4
.L_9:
        /*003c*/ 	.byte	0x04, 0x12
        /*003e*/ 	.short	(.L_11 - .L_10)
	.align		4
.L_10:
        /*0040*/ 	.word	index@(_Z11mutualCheckPKiS0_Pii)
        /*0044*/ 	.word	0x00000000


	//----- nvinfo : EIATTR_MIN_STACK_SIZE
	.align		4
.L_11:
        /*0048*/ 	.byte	0x04, 0x12
        /*004a*/ 	.short	(.L_13 - .L_12)
	.align		4
.L_12:
        /*004c*/ 	.word	index@(_Z20findNearestNeighborsPKfS0_PiPfiff)
        /*0050*/ 	.word	0x00000000
.L_13:


//--------------------- .nv.compat                --------------------------
	.section	.nv.compat,"",@"SHT_CUDA_COMPAT_INFO"
	.align	4
        /*0000*/ 	.byte	0x02, 0x09, 0x00, 0x00, 0x02, 0x02, 0x01, 0x00, 0x02, 0x05, 0x05, 0x00, 0x03, 0x07, 0x01, 0x01
        /*0010*/ 	.byte	0x02, 0x03, 0x00, 0x00, 0x02, 0x06, 0x01, 0x00, 0x04, 0x0b, 0x08, 0x00, 0x01, 0x00, 0x00, 0x00
        /*0020*/ 	.byte	0x00, 0x00, 0x00, 0x00


//--------------------- .nv.info._Z11mutualCheckPKiS0_Pii --------------------------
	.section	.nv.info._Z11mutualCheckPKiS0_Pii,"",@"SHT_CUDA_INFO"
	.sectionflags	@""
	.align	4


	//----- nvinfo : EIATTR_CUDA_API_VERSION
	.align		4
        /*0000*/ 	.byte	0x04, 0x37
        /*0002*/ 	.short	(.L_15 - .L_14)
.L_14:
        /*0004*/ 	.word	0x00000082


	//----- nvinfo : EIATTR_KPARAM_INFO
	.align		4
.L_15:
        /*0008*/ 	.byte	0x04, 0x17
        /*000a*/ 	.short	(.L_17 - .L_16)
.L_16:
        /*000c*/ 	.word	0x00000000
        /*0010*/ 	.short	0x0003
        /*0012*/ 	.short	0x0018
        /*0014*/ 	.byte	0x00, 0xf0, 0x11, 0x00


	//----- nvinfo : EIATTR_KPARAM_INFO
	.align		4
.L_17:
        /*0018*/ 	.byte	0x04, 0x17
        /*001a*/ 	.short	(.L_19 - .L_18)
.L_18:
        /*001c*/ 	.word	0x00000000
        /*0020*/ 	.short	0x0002
        /*0022*/ 	.short	0x0010
        /*0024*/ 	.byte	0x00, 0xf5, 0x21, 0x00


	//----- nvinfo : EIATTR_KPARAM_INFO
	.align		4
.L_19:
        /*0028*/ 	.byte	0x04, 0x17
        /*002a*/ 	.short	(.L_21 - .L_20)
.L_20:
        /*002c*/ 	.word	0x00000000
        /*0030*/ 	.short	0x0001
        /*0032*/ 	.short	0x0008
        /*0034*/ 	.byte	0x00, 0xf5, 0x21, 0x00


	//----- nvinfo : EIATTR_KPARAM_INFO
	.align		4
.L_21:
        /*0038*/ 	.byte	0x04, 0x17
        /*003a*/ 	.short	(.L_23 - .L_22)
.L_22:
        /*003c*/ 	.word	0x00000000
        /*0040*/ 	.short	0x0000
        /*0042*/ 	.short	0x0000
        /*0044*/ 	.byte	0x00, 0xf5, 0x21, 0x00


	//----- nvinfo : EIATTR_SPARSE_MMA_MASK
	.align		4
.L_23:
        /*0048*/ 	.byte	0x03, 0x50
        /*004a*/ 	.short	0x0000


	//----- nvinfo : EIATTR_MAXREG_COUNT
	.align		4
        /*004c*/ 	.byte	0x03, 0x1b
        /*004e*/ 	.short	0x00ff


	//----- nvinfo : EIATTR_MERCURY_ISA_VERSION
	.align		4
        /*0050*/ 	.byte	0x03, 0x5f
        /*0052*/ 	.short	0x0101


	//----- nvinfo : EIATTR_VRC_CTA_INIT_COUNT
	.align		4
        /*0054*/ 	.byte	0x02, 0x4a
	.zero		1
	.zero		1


	//----- nvinfo : EIATTR_EXIT_INSTR_OFFSETS
	.align		4
        /*0058*/ 	.byte	0x04, 0x1c
        /*005a*/ 	.short	(.L_25 - .L_24)


	//   ....[0]....
.L_24:
        /*005c*/ 	.word	0x00000070


	//   ....[1]....
        /*0060*/ 	.word	0x00000190


	//----- nvinfo : EIATTR_CRS_STACK_SIZE
	.align		4
.L_25:
        /*0064*/ 	.byte	0x04, 0x1e
        /*0066*/ 	.short	(.L_27 - .L_26)
.L_26:
        /*0068*/ 	.word	0x00000000


	//----- nvinfo : EIATTR_CBANK_PARAM_SIZE
	.align		4
.L_27:
        /*006c*/ 	.byte	0x03, 0x19
        /*006e*/ 	.short	0x001c


	//----- nvinfo : EIATTR_PARAM_CBANK
	.align		4
        /*0070*/ 	.byte	0x04, 0x0a
        /*0072*/ 	.short	(.L_29 - .L_28)
	.align		4
.L_28:
        /*0074*/ 	.word	index@(.nv.constant0._Z11mutualCheckPKiS0_Pii)
        /*0078*/ 	.short	0x0380
        /*007a*/ 	.short	0x001c


	//----- nvinfo : EIATTR_SW_WAR
	.align		4
.L_29:
        /*007c*/ 	.byte	0x04, 0x36
        /*007e*/ 	.short	(.L_31 - .L_30)
.L_30:
        /*0080*/ 	.word	0x00000008
.L_31:


//--------------------- .nv.info._Z20findNearestNeighborsPKfS0_PiPfiff --------------------------
	.section	.nv.info._Z20findNearestNeighborsPKfS0_PiPfiff,"",@"SHT_CUDA_INFO"
	.sectionflags	@""
	.align	4


	//----- nvinfo : EIATTR_CUDA_API_VERSION
	.align		4
        /*0000*/ 	.byte	0x04, 0x37
        /*0002*/ 	.short	(.L_33 - .L_32)
.L_32:
        /*0004*/ 	.word	0x00000082


	//----- nvinfo : EIATTR_KPARAM_INFO
	.align		4
.L_33:
        /*0008*/ 	.byte	0x04, 0x17
        /*000a*/ 	.short	(.L_35 - .L_34)
.L_34:
        /*000c*/ 	.word	0x00000000
        /*0010*/ 	.short	0x0006
        /*0012*/ 	.short	0x0028
        /*0014*/ 	.byte	0x00, 0xf0, 0x11, 0x00


	//----- nvinfo : EIATTR_KPARAM_INFO
	.align		4
.L_35:
        /*0018*/ 	.byte	0x04, 0x17
        /*001a*/ 	.short	(.L_37 - .L_36)
.L_36:
        /*001c*/ 	.word	0x00000000
        /*0020*/ 	.short	0x0005
        /*0022*/ 	.short	0x0024
        /*0024*/ 	.byte	0x00, 0xf0, 0x11, 0x00


	//----- nvinfo : EIATTR_KPARAM_INFO
	.align		4
.L_37:
        /*0028*/ 	.byte	0x04, 0x17
        /*002a*/ 	.short	(.L_39 - .L_38)
.L_38:
        /*002c*/ 	.word	0x00000000
        /*0030*/ 	.short	0x0004
        /*0032*/ 	.short	0x0020
        /*0034*/ 	.byte	0x00, 0xf0, 0x11, 0x00


	//----- nvinfo : EIATTR_KPARAM_INFO
	.align		4
.L_39:
        /*0038*/ 	.byte	0x04, 0x17
        /*003a*/ 	.short	(.L_41 - .L_40)
.L_40:
        /*003c*/ 	.word	0x00000000
        /*0040*/ 	.short	0x0003
        /*0042*/ 	.short	0x0018
        /*0044*/ 	.byte	0x00, 0xf5, 0x21, 0x00


	//----- nvinfo : EIATTR_KPARAM_INFO
	.align		4
.L_41:
        /*0048*/ 	.byte	0x04, 0x17
        /*004a*/ 	.short	(.L_43 - .L_42)
.L_42:
        /*004c*/ 	.word	0x00000000
        /*0050*/ 	.short	0x0002
        /*0052*/ 	.short	0x0010
        /*0054*/ 	.byte	0x00, 0xf5, 0x21, 0x00


	//----- nvinfo : EIATTR_KPARAM_INFO
	.align		4
.L_43:
        /*0058*/ 	.byte	0x04, 0x17
        /*005a*/ 	.short	(.L_45 - .L_44)
.L_44:
        /*005c*/ 	.word	0x00000000
        /*0060*/ 	.short	0x0001
        /*0062*/ 	.short	0x0008
        /*0064*/ 	.byte	0x00, 0xf5, 0x21, 0x00


	//----- nvinfo : EIATTR_KPARAM_INFO
	.align		4
.L_45:
        /*0068*/ 	.byte	0x04, 0x17
        /*006a*/ 	.short	(.L_47 - .L_46)
.L_46:
        /*006c*/ 	.word	0x00000000
        /*0070*/ 	.short	0x0000
        /*0072*/ 	.short	0x0000
        /*0074*/ 	.byte	0x00, 0xf5, 0x21, 0x00


	//----- nvinfo : EIATTR_SPARSE_MMA_MASK
	.align		4
.L_47:
        /*0078*/ 	.byte	0x03, 0x50
        /*007a*/ 	.short	0x0000


	//----- nvinfo : EIATTR_MAXREG_COUNT
	.align		4
        /*007c*/ 	.byte	0x03, 0x1b
        /*007e*/ 	.short	0x00ff


	//----- nvinfo : EIATTR_MERCURY_ISA_VERSION
	.align		4
        /*0080*/ 	.byte	0x03, 0x5f
        /*0082*/ 	.short	0x0101


	//----- nvinfo : EIATTR_VRC_CTA_INIT_COUNT
	.align		4
        /*0084*/ 	.byte	0x02, 0x4a
	.zero		1
	.zero		1


	//----- nvinfo : EIATTR_EXIT_INSTR_OFFSETS
	.align		4
        /*0088*/ 	.byte	0x04, 0x1c
        /*008a*/ 	.short	(.L_49 - .L_48)


	//   ....[0]....
.L_48:
        /*008c*/ 	.word	0x00000070


	//   ....[1]....
        /*0090*/ 	.word	0x00000ea0


	//----- nvinfo : EIATTR_CRS_STACK_SIZE
	.align		4
.L_49:
        /*0094*/ 	.byte	0x04, 0x1e
        /*0096*/ 	.short	(.L_51 - .L_50)
.L_50:
        /*0098*/ 	.word	0x00000000


	//----- nvinfo : EIATTR_CBANK_PARAM_SIZE
	.align		4
.L_51:
        /*009c*/ 	.byte	0x03, 0x19
        /*009e*/ 	.short	0x002c


	//----- nvinfo : EIATTR_PARAM_CBANK
	.align		4
        /*00a0*/ 	.byte	0x04, 0x0a
        /*00a2*/ 	.short	(.L_53 - .L_52)
	.align		4
.L_52:
        /*00a4*/ 	.word	index@(.nv.constant0._Z20findNearestNeighborsPKfS0_PiPfiff)
        /*00a8*/ 	.short	0x0380
        /*00aa*/ 	.short	0x002c


	//----- nvinfo : EIATTR_SW_WAR
	.align		4
.L_53:
        /*00ac*/ 	.byte	0x04, 0x36
        /*00ae*/ 	.short	(.L_55 - .L_54)
.L_54:
        /*00b0*/ 	.word	0x00000008
.L_55:


//--------------------- .nv.callgraph             --------------------------
	.section	.nv.callgraph,"",@"SHT_CUDA_CALLGRAPH"
	.align	4
	.sectionentsize	8
	.align		4
        /*0000*/ 	.word	0x00000000
	.align		4
        /*0004*/ 	.word	0xffffffff
	.align		4
        /*0008*/ 	.word	0x00000000
	.align		4
        /*000c*/ 	.word	0xfffffffe
	.align		4
        /*0010*/ 	.word	0x00000000
	.align		4
        /*0014*/ 	.word	0xfffffffd
	.align		4
        /*0018*/ 	.word	0x00000000
	.align		4
        /*001c*/ 	.word	0xfffffffc


//--------------------- .text._Z11mutualCheckPKiS0_Pii --------------------------
	.section	.text._Z11mutualCheckPKiS0_Pii,"ax",@progbits
	.align	128
        .global         _Z11mutualCheckPKiS0_Pii
        .type           _Z11mutualCheckPKiS0_Pii,@function
        .size           _Z11mutualCheckPKiS0_Pii,(.L_x_30 - _Z11mutualCheckPKiS0_Pii)
        .other          _Z11mutualCheckPKiS0_Pii,@"STO_CUDA_ENTRY STV_DEFAULT"
_Z11mutualCheckPKiS0_Pii:
.text._Z11mutualCheckPKiS0_Pii:
[----:B------:R-:W-:Y:S01]  /*0000*/  LDC R1, c[0x0][0x37c] ;  /* 0x0000df00ff017b82 */ /* 0x000fe20000000800 */
[----:B------:R-:W0:Y:S07]  /*0010*/  S2R R7, SR_TID.X ;  /* 0x0000000000077919 */ /* 0x000e2e0000002100 */
[----:B------:R-:W0:Y:S01]  /*0020*/  S2UR UR4, SR_CTAID.X ;  /* 0x00000000000479c3 */ /* 0x000e220000002500 */
[----:B------:R-:W1:Y:S07]  /*0030*/  LDCU UR5, c[0x0][0x398] ;  /* 0x00007300ff0577ac */ /* 0x000e6e0008000800 */
[----:B------:R-:W0:Y:S02]  /*0040*/  LDC R0, c[0x0][0x360] ;  /* 0x0000d800ff007b82 */ /* 0x000e240000000800 */
[----:B0-----:R-:W-:-:S05]  /*0050*/  IMAD R7, R0, UR4, R7 ;  /* 0x0000000400077c24 */ /* 0x001fca000f8e0207 */
[----:B-1----:R-:W-:-:S13]  /*0060*/  ISETP.GE.AND P0, PT, R7, UR5, PT ;  /* 0x0000000507007c0c */ /* 0x002fda000bf06270 */
[----:B------:R-:W-:Y:S05]  /*0070*/  @P0 EXIT ;  /* 0x000000000000094d */ /* 0x000fea0003800000 */
[----:B------:R-:W0:Y:S01]  /*0080*/  LDC.64 R2, c[0x0][0x380] ;  /* 0x0000e000ff027b82 */ /* 0x000e220000000a00 */
[----:B------:R-:W1:Y:S07]  /*0090*/  LDCU.64 UR4, c[0x0][0x358] ;  /* 0x00006b00ff0477ac */ /* 0x000e6e0008000a00 */
[----:B------:R-:W2:Y:S01]  /*00a0*/  LDC.64 R4, c[0x0][0x390] ;  /* 0x0000e400ff047b82 */ /* 0x000ea20000000a00 */
[----:B0-----:R-:W-:-:S05]  /*00b0*/  IMAD.WIDE R2, R7, 0x4, R2 ;  /* 0x0000000407027825 */ /* 0x001fca00078e0202 */
[----:B-1----:R-:W3:Y:S01]  /*00c0*/  LDG.E R9, desc[UR4][R2.64] ;  /* 0x0000000402097981 */ /* 0x002ee2000c1e1900 */
[----:B------:R-:W-:Y:S01]  /*00d0*/  BSSY.RECONVERGENT B0, `(.L_x_0) ;  /* 0x0000007000007945 */ /* 0x000fe20003800200 */
[----:B------:R-:W-:Y:S02]  /*00e0*/  MOV R0, 0xffffffff ;  /* 0xffffffff00007802 */ /* 0x000fe40000000f00 */
[----:B---3--:R-:W-:-:S13]  /*00f0*/  ISETP.NE.AND P0, PT, R9, -0x1, PT ;  /* 0xffffffff0900780c */ /* 0x008fda0003f05270 */
[----:B--2---:R-:W-:Y:S05]  /*0100*/  @!P0 BRA `(.L_x_1) ;  /* 0x00000000000c8947 */ /* 0x004fea0003800000 */
[----:B------:R-:W0:Y:S02]  /*0110*/  LDC.64 R2, c[0x0][0x388] ;  /* 0x0000e200ff027b82 */ /* 0x000e240000000a00 */
[----:B0-----:R-:W-:-:S05]  /*0120*/  IMAD.WIDE R2, R9, 0x4, R2 ;  /* 0x0000000409027825 */ /* 0x001fca00078e0202 */
[----:B------:R0:W5:Y:S02]  /*0130*/  LDG.E R0, desc[UR4][R2.64] ;  /* 0x0000000402007981 */ /* 0x000164000c1e1900 */
.L_x_1:
[----:B------:R-:W-:Y:S05]  /*0140*/  BSYNC.RECONVERGENT B0 ;  /* 0x0000000000007941 */ /* 0x000fea0003800200 */
.L_x_0:
[----:B-----5:R-:W-:Y:S01]  /*0150*/  ISETP.NE.AND P0, PT, R0, R7, PT ;  /* 0x000000070000720c */ /* 0x020fe20003f05270 */
[----:B0-----:R-:W-:-:S03]  /*0160*/  IMAD.WIDE R2, R7, 0x4, R4 ;  /* 0x0000000407027825 */ /* 0x001fc600078e0204 */
[----:B------:R-:W-:-:S05]  /*0170*/  SEL R9, R9, 0xffffffff, !P0 ;  /* 0xffffffff09097807 */ /* 0x000fca0004000000 */
[----:B------:R-:W-:Y:S01]  /*0180*/  STG.E desc[UR4][R2.64], R9 ;  /* 0x0000000902007986 */ /* 0x000fe2000c101904 */
[----:B------:R-:W-:Y:S05]  /*0190*/  EXIT ;  /* 0x000000000000794d */ /* 0x000fea0003800000 */
.L_x_2:
[----:B------:R-:W-:-:S00]  /*01a0*/  BRA `(.L_x_2) ;  /* 0xfffffffc00fc7947 */ /* 0x000fc0000383ffff */
[----:B------:R-:W-:-:S00]  /*01b0*/  NOP ;  /* 0x0000000000007918 */ /* 0x000fc00000000000 */
        /* <DEDUP_REMOVED lines=12> */
.L_x_30:


//--------------------- .text._Z20findNearestNeighborsPKfS0_PiPfiff --------------------------
	.section	.text._Z20findNearestNeighborsPKfS0_PiPfiff,"ax",@progbits
	.align	128
        .global         _Z20findNearestNeighborsPKfS0_PiPfiff
        .type           _Z20findNearestNeighborsPKfS0_PiPfiff,@function
        .size           _Z20findNearestNeighborsPKfS0_PiPfiff,(.L_x_29 - _Z20findNearestNeighborsPKfS0_PiPfiff)
        .other          _Z20findNearestNeighborsPKfS0_PiPfiff,@"STO_CUDA_ENTRY STV_DEFAULT"
_Z20findNearestNeighborsPKfS0_PiPfiff:
.text._Z20findNearestNeighborsPKfS0_PiPfiff:
        /* <DEDUP_REMOVED lines=8> */
[----:B------:R-:W-:Y:S01]  /*0080*/  UISETP.GE.AND UP0, UPT, UR5, 0x1, UPT ;  /* 0x000000010500788c */ /* 0x000fe2000bf06270 */
[----:B------:R-:W-:Y:S01]  /*0090*/  MOV R0, 0xffffffff ;  /* 0xffffffff00007802 */ /* 0x000fe20000000f00 */
[----:B------:R-:W0:Y:S01]  /*00a0*/  LDCU.64 UR6, c[0x0][0x358] ;  /* 0x00006b00ff0677ac */ /* 0x000e220008000a00 */
[----:B------:R-:W-:-:S06]  /*00b0*/  MOV R7, 0x7f7fffff ;  /* 0x7f7fffff00077802 */ /* 0x000fcc0000000f00 */
[----:B------:R-:W-:Y:S05]  /*00c0*/  BRA.U !UP0, `(.L_x_3) ;  /* 0x0000000508547547 */ /* 0x000fea000b800000 */
[----:B------:R-:W-:Y:S01]  /*00d0*/  HFMA2 R9, -RZ, RZ, 0, 0 ;  /* 0x00000000ff097431 */ /* 0x000fe200000001ff */
[----:B------:R-:W-:Y:S02]  /*00e0*/  MOV R7, 0x7f7fffff ;  /* 0x7f7fffff00077802 */ /* 0x000fe40000000f00 */
[----:B------:R-:W-:-:S07]  /*00f0*/  MOV R0, 0xffffffff ;  /* 0xffffffff00007802 */ /* 0x000fce0000000f00 */
.L_x_5:
[----:B------:R-:W-:Y:S01]  /*0100*/  MOV R16, RZ ;  /* 0x000000ff00107202 */ /* 0x000fe20000000f00 */
[----:B------:R-:W-:-:S07]  /*0110*/  IMAD.MOV.U32 R8, RZ, RZ, RZ ;  /* 0x000000ffff087224 */ /* 0x000fce00078e00ff */
.L_x_4:
[----:B------:R-:W1:Y:S01]  /*0120*/  LDC.64 R4, c[0x0][0x380] ;  /* 0x0000e000ff047b82 */ /* 0x000e620000000a00 */
[-C--:B------:R-:W-:Y:S02]  /*0130*/  LEA R11, R6, R8.reuse, 0x7 ;  /* 0x00000008060b7211 */ /* 0x080fe400078e38ff */
[----:B------:R-:W-:-:S05]  /*0140*/  LEA R13, R9, R8, 0x7 ;  /* 0x00000008090d7211 */ /* 0x000fca00078e38ff */
[----:B------:R-:W2:Y:S01]  /*0150*/  LDC.64 R2, c[0x0][0x388] ;  /* 0x0000e200ff027b82 */ /* 0x000ea20000000a00 */
[----:B-1----:R-:W-:-:S05]  /*0160*/  IMAD.WIDE R4, R11, 0x4, R4 ;  /* 0x000000040b047825 */ /* 0x002fca00078e0204 */
[----:B0-----:R-:W3:Y:S01]  /*0170*/  LDG.E R14, desc[UR6][R4.64] ;  /* 0x00000006040e7981 */ /* 0x001ee2000c1e1900 */
[----:B--2---:R-:W-:-:S03]  /*0180*/  IMAD.WIDE.U32 R2, R13, 0x4, R2 ;  /* 0x000000040d027825 */ /* 0x004fc600078e0002 */
[----:B------:R-:W2:Y:S04]  /*0190*/  LDG.E R25, desc[UR6][R4.64+0x4] ;  /* 0x0000040604197981 */ /* 0x000ea8000c1e1900 */
[----:B------:R-:W3:Y:S04]  /*01a0*/  LDG.E R15, desc[UR6][R2.64] ;  /* 0x00000006020f7981 */ /* 0x000ee8000c1e1900 */
[----:B------:R-:W2:Y:S04]  /*01b0*/  LDG.E R26, desc[UR6][R2.64+0x4] ;  /* 0x00000406021a7981 */ /* 0x000ea8000c1e1900 */
[----:B------:R-:W4:Y:S04]  /*01c0*/  LDG.E R18, desc[UR6][R4.64+0x8] ;  /* 0x0000080604127981 */ /* 0x000f28000c1e1900 */
[----:B------:R-:W4:Y:S04]  /*01d0*/  LDG.E R19, desc[UR6][R2.64+0x8] ;  /* 0x0000080602137981 */ /* 0x000f28000c1e1900 */
[----:B------:R-:W5:Y:S04]  /*01e0*/  LDG.E R21, desc[UR6][R4.64+0xc] ;  /* 0x00000c0604157981 */ /* 0x000f68000c1e1900 */
[----:B------:R-:W5:Y:S04]  /*01f0*/  LDG.E R20, desc[UR6][R2.64+0xc] ;  /* 0x00000c0602147981 */ /* 0x000f68000c1e1900 */
[----:B------:R-:W5:Y:S04]  /*0200*/  LDG.E R22, desc[UR6][R4.64+0x10] ;  /* 0x0000100604167981 */ /* 0x000f68000c1e1900 */
[----:B------:R-:W5:Y:S04]  /*0210*/  LDG.E R23, desc[UR6][R2.64+0x10] ;  /* 0x0000100602177981 */ /* 0x000f68000c1e1900 */
[----:B------:R-:W5:Y:S04]  /*0220*/  LDG.E R10, desc[UR6][R4.64+0x14] ;  /* 0x00001406040a7981 */ /* 0x000f68000c1e1900 */
[----:B------:R-:W5:Y:S04]  /*0230*/  LDG.E R11, desc[UR6][R2.64+0x14] ;  /* 0x00001406020b7981 */ /* 0x000f68000c1e1900 */
[----:B------:R-:W5:Y:S04]  /*0240*/  LDG.E R12, desc[UR6][R4.64+0x18] ;  /* 0x00001806040c7981 */ /* 0x000f68000c1e1900 */
[----:B------:R-:W5:Y:S04]  /*0250*/  LDG.E R13, desc[UR6][R2.64+0x18] ;  /* 0x00001806020d7981 */ /* 0x000f68000c1e1900 */
[----:B------:R-:W5:Y:S01]  /*0260*/  LDG.E R27, desc[UR6][R2.64+0x3c] ;  /* 0x00003c06021b7981 */ /* 0x000f62000c1e1900 */
[----:B---3--:R-:W-:-:S03]  /*0270*/  FADD R17, R14, -R15 ;  /* 0x8000000f0e117221 */ /* 0x008fc60000000000 */
[----:B------:R-:W3:Y:S01]  /*0280*/  LDG.E R14, desc[UR6][R4.64+0x1c] ;  /* 0x00001c06040e7981 */ /* 0x000ee2000c1e1900 */
[----:B------:R-:W-:Y:S01]  /*0290*/  FFMA R24, R17, R17, R16 ;  /* 0x0000001111187223 */ /* 0x000fe20000000010 */
[----:B--2---:R-:W-:Y:S02]  /*02a0*/  FADD R25, R25, -R26 ;  /* 0x8000001a19197221 */ /* 0x004fe40000000000 */
[----:B------:R-:W3:Y:S02]  /*02b0*/  LDG.E R15, desc[UR6][R2.64+0x1c] ;  /* 0x00001c06020f7981 */ /* 0x000ee4000c1e1900 */
[----:B------:R-:W-:Y:S02]  /*02c0*/  FFMA R24, R25, R25, R24 ;  /* 0x0000001919187223 */ /* 0x000fe40000000018 */
[----:B------:R-:W2:Y:S01]  /*02d0*/  LDG.E R16, desc[UR6][R4.64+0x20] ;  /* 0x0000200604107981 */ /* 0x000ea2000c1e1900 */
[----:B----4-:R-:W-:-:S03]  /*02e0*/  FADD R25, R18, -R19 ;  /* 0x8000001312197221 */ /* 0x010fc60000000000 */
[----:B------:R-:W2:Y:S01]  /*02f0*/  LDG.E R17, desc[UR6][R2.64+0x20] ;  /* 0x0000200602117981 */ /* 0x000ea2000c1e1900 */
[----:B------:R-:W-:-:S03]  /*0300*/  FFMA R24, R25, R25, R24 ;  /* 0x0000001919187223 */ /* 0x000fc60000000018 */
[----:B------:R-:W4:Y:S01]  /*0310*/  LDG.E R19, desc[UR6][R4.64+0x24] ;  /* 0x0000240604137981 */ /* 0x000f22000c1e1900 */
[----:B-----5:R-:W-:-:S03]  /*0320*/  FADD R25, R21, -R20 ;  /* 0x8000001415197221 */ /* 0x020fc60000000000 */
[----:B------:R-:W4:Y:S01]  /*0330*/  LDG.E R18, desc[UR6][R2.64+0x24] ;  /* 0x0000240602127981 */ /* 0x000f22000c1e1900 */
[----:B------:R-:W-:-:S03]  /*0340*/  FFMA R24, R25, R25, R24 ;  /* 0x0000001919187223 */ /* 0x000fc60000000018 */
[----:B------:R-:W5:Y:S01]  /*0350*/  LDG.E R21, desc[UR6][R4.64+0x28] ;  /* 0x0000280604157981 */ /* 0x000f62000c1e1900 */
[----:B------:R-:W-:-:S03]  /*0360*/  FADD R25, R22, -R23 ;  /* 0x8000001716197221 */ /* 0x000fc60000000000 */
[----:B------:R-:W5:Y:S01]  /*0370*/  LDG.E R20, desc[UR6][R2.64+0x28] ;  /* 0x0000280602147981 */ /* 0x000f62000c1e1900 */
[----:B------:R-:W-:-:S03]  /*0380*/  FFMA R24, R25, R25, R24 ;  /* 0x0000001919187223 */ /* 0x000fc60000000018 */
[----:B------:R-:W5:Y:S01]  /*0390*/  LDG.E R23, desc[UR6][R4.64+0x2c] ;  /* 0x00002c0604177981 */ /* 0x000f62000c1e1900 */
[----:B------:R-:W-:-:S03]  /*03a0*/  FADD R25, R10, -R11 ;  /* 0x8000000b0a197221 */ /* 0x000fc60000000000 */
[----:B------:R-:W5:Y:S01]  /*03b0*/  LDG.E R22, desc[UR6][R2.64+0x2c] ;  /* 0x00002c0602167981 */ /* 0x000f62000c1e1900 */
[----:B------:R-:W-:-:S03]  /*03c0*/  FFMA R24, R25, R25, R24 ;  /* 0x0000001919187223 */ /* 0x000fc60000000018 */
[----:B------:R-:W5:Y:S01]  /*03d0*/  LDG.E R10, desc[UR6][R4.64+0x30] ;  /* 0x00003006040a7981 */ /* 0x000f62000c1e1900 */
[----:B------:R-:W-:-:S03]  /*03e0*/  FADD R25, R12, -R13 ;  /* 0x8000000d0c197221 */ /* 0x000fc60000000000 */
[----:B------:R-:W5:Y:S04]  /*03f0*/  LDG.E R11, desc[UR6][R2.64+0x30] ;  /* 0x00003006020b7981 */ /* 0x000f68000c1e1900 */
[----:B------:R-:W5:Y:S01]  /*0400*/  LDG.E R13, desc[UR6][R4.64+0x34] ;  /* 0x00003406040d7981 */ /* 0x000f62000c1e1900 */
[----:B------:R-:W-:-:S03]  /*0410*/  FFMA R28, R25, R25, R24 ;  /* 0x00000019191c7223 */ /* 0x000fc60000000018 */
[----:B------:R-:W5:Y:S04]  /*0420*/  LDG.E R12, desc[UR6][R2.64+0x34] ;  /* 0x00003406020c7981 */ /* 0x000f68000c1e1900 */
[----:B------:R-:W5:Y:S04]  /*0430*/  LDG.E R24, desc[UR6][R4.64+0x38] ;  /* 0x0000380604187981 */ /* 0x000f68000c1e1900 */
[----:B------:R-:W5:Y:S04]  /*0440*/  LDG.E R25, desc[UR6][R2.64+0x38] ;  /* 0x0000380602197981 */ /* 0x000f68000c1e1900 */
[----:B------:R-:W5:Y:S01]  /*0450*/  LDG.E R26, desc[UR6][R4.64+0x3c] ;  /* 0x00003c06041a7981 */ /* 0x000f62000c1e1900 */
[----:B------:R-:W-:-:S04]  /*0460*/  IADD3 R8, PT, PT, R8, 0x10, RZ ;  /* 0x0000001008087810 */ /* 0x000fc80007ffe0ff */
[----:B------:R-:W-:Y:S01]  /*0470*/  ISETP.NE.AND P0, PT, R8, 0x80, PT ;  /* 0x000000800800780c */ /* 0x000fe20003f05270 */
[----:B---3--:R-:W-:-:S04]  /*0480*/  FADD R15, R14, -R15 ;  /* 0x8000000f0e0f7221 */ /* 0x008fc80000000000 */
[----:B------:R-:W-:Y:S01]  /*0490*/  FFMA R28, R15, R15, R28 ;  /* 0x0000000f0f1c7223 */ /* 0x000fe2000000001c */
[----:B--2---:R-:W-:-:S04]  /*04a0*/  FADD R17, R16, -R17 ;  /* 0x8000001110117221 */ /* 0x004fc80000000000 */
[----:B------:R-:W-:Y:S01]  /*04b0*/  FFMA R28, R17, R17, R28 ;  /* 0x00000011111c7223 */ /* 0x000fe2000000001c */
[----:B----4-:R-:W-:-:S04]  /*04c0*/  FADD R19, R19, -R18 ;  /* 0x8000001213137221 */ /* 0x010fc80000000000 */
[----:B------:R-:W-:Y:S01]  /*04d0*/  FFMA R28, R19, R19, R28 ;  /* 0x00000013131c7223 */ /* 0x000fe2000000001c */
[----:B-----5:R-:W-:-:S04]  /*04e0*/  FADD R21, R21, -R20 ;  /* 0x8000001415157221 */ /* 0x020fc80000000000 */
[----:B------:R-:W-:Y:S01]  /*04f0*/  FFMA R28, R21, R21, R28 ;  /* 0x00000015151c7223 */ /* 0x000fe2000000001c */
[----:B------:R-:W-:-:S04]  /*0500*/  FADD R23, R23, -R22 ;  /* 0x8000001617177221 */ /* 0x000fc80000000000 */
[----:B------:R-:W-:Y:S01]  /*0510*/  FFMA R28, R23, R23, R28 ;  /* 0x00000017171c7223 */ /* 0x000fe2000000001c */
[----:B------:R-:W-:-:S04]  /*0520*/  FADD R11, R10, -R11 ;  /* 0x8000000b0a0b7221 */ /* 0x000fc80000000000 */
[----:B------:R-:W-:Y:S01]  /*0530*/  FFMA R28, R11, R11, R28 ;  /* 0x0000000b0b1c7223 */ /* 0x000fe2000000001c */
[----:B------:R-:W-:-:S04]  /*0540*/  FADD R13, R13, -R12 ;  /* 0x8000000c0d0d7221 */ /* 0x000fc80000000000 */
[----:B------:R-:W-:Y:S01]  /*0550*/  FFMA R28, R13, R13, R28 ;  /* 0x0000000d0d1c7223 */ /* 0x000fe2000000001c */
[----:B------:R-:W-:Y:S01]  /*0560*/  FADD R25, R24, -R25 ;  /* 0x8000001918197221 */ /* 0x000fe20000000000 */
[----:B------:R-:W-:-:S03]  /*0570*/  FADD R27, R26, -R27 ;  /* 0x8000001b1a1b7221 */ /* 0x000fc60000000000 */
[----:B------:R-:W-:-:S04]  /*0580*/  FFMA R28, R25, R25, R28 ;  /* 0x00000019191c7223 */ /* 0x000fc8000000001c */
[----:B------:R-:W-:Y:S01]  /*0590*/  FFMA R16, R27, R27, R28 ;  /* 0x0000001b1b107223 */ /* 0x000fe2000000001c */
[----:B------:R-:W-:Y:S06]  /*05a0*/  @P0 BRA `(.L_x_4) ;  /* 0xfffffff800dc0947 */ /* 0x000fec000383ffff */
[----:B------:R-:W0:Y:S01]  /*05b0*/  LDCU UR5, c[0x0][0x3a0] ;  /* 0x00007400ff0577ac */ /* 0x000e220008000800 */
[----:B------:R-:W-:-:S04]  /*05c0*/  FSETP.GEU.AND P0, PT, R16, R7, PT ;  /* 0x000000071000720b */ /* 0x000fc80003f0e000 */
[C---:B------:R-:W-:Y:S02]  /*05d0*/  SEL R0, R9.reuse, R0, !P0 ;  /* 0x0000000009007207 */ /* 0x040fe40004000000 */
[----:B------:R-:W-:Y:S02]  /*05e0*/  IADD3 R9, PT, PT, R9, 0x1, RZ ;  /* 0x0000000109097810 */ /* 0x000fe40007ffe0ff */
[----:B------:R-:W-:Y:S02]  /*05f0*/  FSEL R7, R16, R7, !P0 ;  /* 0x0000000710077208 */ /* 0x000fe40004000000 */
[----:B0-----:R-:W-:-:S13]  /*0600*/  ISETP.NE.AND P1, PT, R9, UR5, PT ;  /* 0x0000000509007c0c */ /* 0x001fda000bf25270 */
[----:B------:R-:W-:Y:S05]  /*0610*/  @P1 BRA `(.L_x_5) ;  /* 0xfffffff800b81947 */ /* 0x000fea000383ffff */
.L_x_3:
[----:B------:R-:W1:Y:S01]  /*0620*/  LDC R12, c[0x0][0x3a8] ;  /* 0x0000ea00ff0c7b82 */ /* 0x000e620000000800 */
[----:B------:R-:W-:Y:S07]  /*0630*/  BSSY.RECONVERGENT B0, `(.L_x_6) ;  /* 0x000006c000007945 */ /* 0x000fee0003800200 */
[----:B------:R-:W2:Y:S01]  /*0640*/  LDC R13, c[0x0][0x3a4] ;  /* 0x0000e900ff0d7b82 */ /* 0x000ea20000000800 */
[----:B-1----:R-:W-:-:S05]  /*0650*/  FMUL R12, R12, R12 ;  /* 0x0000000c0c0c7220 */ /* 0x002fca0000400000 */
[----:B------:R-:W-:Y:S01]  /*0660*/  FSETP.GTU.AND P0, PT, R7, R12, PT ;  /* 0x0000000c0700720b */ /* 0x000fe20003f0c000 */
[----:B--2---:R-:W-:-:S03]  /*0670*/  FMUL R13, R13, R13 ;  /* 0x0000000d0d0d7220 */ /* 0x004fc60000400000 */
[----:B------:R-:W-:Y:S02]  /*0680*/  PLOP3.LUT P1, PT, P0, PT, PT, 0x8, 0x80 ;  /* 0x000000000080781c */ /* 0x000fe4000072e170 */
[----:B------:R-:W-:-:S13]  /*0690*/  FSETP.LEU.OR P0, PT, R13, RZ, P0 ;  /* 0x000000ff0d00720b */ /* 0x000fda000070b400 */
[----:B------:R-:W-:Y:S05]  /*06a0*/  @P0 BRA `(.L_x_7) ;  /* 0x0000000400900947 */ /* 0x000fea0003800000 */
[----:B------:R-:W-:Y:S01]  /*06b0*/  UISETP.GE.AND UP0, UPT, UR5, 0x1, UPT ;  /* 0x000000010500788c */ /* 0x000fe2000bf06270 */
[----:B------:R-:W-:-:S08]  /*06c0*/  MOV R14, 0x7f7fffff ;  /* 0x7f7fffff000e7802 */ /* 0x000fd00000000f00 */
[----:B------:R-:W-:Y:S05]  /*06d0*/  BRA.U !UP0, `(.L_x_8) ;  /* 0x00000005087c7547 */ /* 0x000fea000b800000 */
[----:B------:R-:W1:Y:S01]  /*06e0*/  LDC.64 R2, c[0x0][0x380] ;  /* 0x0000e000ff027b82 */ /* 0x000e620000000a00 */
[----:B------:R-:W-:Y:S02]  /*06f0*/  HFMA2 R17, -RZ, RZ, 0, 0 ;  /* 0x00000000ff117431 */ /* 0x000fe400000001ff */
[----:B------:R-:W-:Y:S01]  /*0700*/  IMAD.SHL.U32 R15, R6, 0x80, RZ ;  /* 0x00000080060f7824 */ /* 0x000fe200078e00ff */
[----:B------:R-:W-:-:S04]  /*0710*/  MOV R14, 0x7f7fffff ;  /* 0x7f7fffff000e7802 */ /* 0x000fc80000000f00 */
[----:B------:R-:W2:Y:S01]  /*0720*/  LDC.64 R4, c[0x0][0x388] ;  /* 0x0000e200ff047b82 */ /* 0x000ea20000000a00 */
[----:B-1----:R-:W-:-:S04]  /*0730*/  IADD3 R2, P0, PT, R2, 0x20, RZ ;  /* 0x0000002002027810 */ /* 0x002fc80007f1e0ff */
[----:B------:R-:W-:Y:S02]  /*0740*/  IADD3.X R3, PT, PT, RZ, R3, RZ, P0, !PT ;  /* 0x00000003ff037210 */ /* 0x000fe400007fe4ff */
[----:B--2---:R-:W-:-:S04]  /*0750*/  IADD3 R4, P1, PT, R4, 0x20, RZ ;  /* 0x0000002004047810 */ /* 0x004fc80007f3e0ff */
[----:B------:R-:W-:-:S09]  /*0760*/  IADD3.X R5, PT, PT, RZ, R5, RZ, P1, !PT ;  /* 0x00000005ff057210 */ /* 0x000fd20000ffe4ff */
.L_x_12:
[----:B------:R-:W-:Y:S01]  /*0770*/  ISETP.NE.AND P0, PT, R17, R0, PT ;  /* 0x000000001100720c */ /* 0x000fe20003f05270 */
[----:B------:R-:W-:-:S12]  /*0780*/  BSSY.RECONVERGENT B1, `(.L_x_9) ;  /* 0x0000050000017945 */ /* 0x000fd80003800200 */
[----:B------:R-:W-:Y:S05]  /*0790*/  @!P0 BRA `(.L_x_10) ;  /* 0x0000000400388947 */ /* 0x000fea0003800000 */
[----:B------:R-:W-:Y:S01]  /*07a0*/  SHF.L.U32 R9, R17, 0x7, RZ ;  /* 0x0000000711097819 */ /* 0x000fe200000006ff */
[----:B------:R-:W-:Y:S01]  /*07b0*/  IMAD.MOV.U32 R25, RZ, RZ, RZ ;  /* 0x000000ffff197224 */ /* 0x000fe200078e00ff */
[----:B------:R-:W-:Y:S01]  /*07c0*/  MOV R19, R15 ;  /* 0x0000000f00137202 */ /* 0x000fe20000000f00 */
[----:B------:R-:W-:Y:S02]  /*07d0*/  UMOV UR4, URZ ;  /* 0x000000ff00047c82 */ /* 0x000fe40008000000 */
[----:B------:R-:W-:-:S07]  /*07e0*/  IMAD.WIDE.U32 R8, R9, 0x4, R4 ;  /* 0x0000000409087825 */ /* 0x000fce00078e0004 */
.L_x_11:
[----:B------:R-:W-:Y:S01]  /*07f0*/  IMAD.WIDE R10, R19, 0x4, R2 ;  /* 0x00000004130a7825 */ /* 0x000fe200078e0202 */
[----:B0-----:R-:W2:Y:S04]  /*0800*/  LDG.E R21, desc[UR6][R8.64+-0x20] ;  /* 0xffffe00608157981 */ /* 0x001ea8000c1e1900 */
[----:B------:R-:W2:Y:S04]  /*0810*/  LDG.E R16, desc[UR6][R10.64+-0x20] ;  /* 0xffffe0060a107981 */ /* 0x000ea8000c1e1900 */
[----:B------:R-:W3:Y:S04]  /*0820*/  LDG.E R27, desc[UR6][R8.64+-0x1c] ;  /* 0xffffe406081b7981 */ /* 0x000ee8000c1e1900 */
[----:B------:R-:W3:Y:S04]  /*0830*/  LDG.E R24, desc[UR6][R10.64+-0x1c] ;  /* 0xffffe4060a187981 */ /* 0x000ee8000c1e1900 */
[----:B------:R-:W4:Y:S04]  /*0840*/  LDG.E R18, desc[UR6][R8.64+-0x18] ;  /* 0xffffe80608127981 */ /* 0x000f28000c1e1900 */
[----:B------:R-:W4:Y:S04]  /*0850*/  LDG.E R23, desc[UR6][R10.64+-0x18] ;  /* 0xffffe8060a177981 */ /* 0x000f28000c1e1900 */
[----:B------:R-:W5:Y:S01]  /*0860*/  LDG.E R29, desc[UR6][R10.64+0x1c] ;  /* 0x00001c060a1d7981 */ /* 0x000f62000c1e1900 */
[----:B--2---:R-:W-:-:S03]  /*0870*/  FADD R20, R16, -R21 ;  /* 0x8000001510147221 */ /* 0x004fc60000000000 */
[----:B------:R-:W2:Y:S01]  /*0880*/  LDG.E R21, desc[UR6][R8.64+-0x14] ;  /* 0xffffec0608157981 */ /* 0x000ea2000c1e1900 */
[----:B------:R-:W-:-:S03]  /*0890*/  FFMA R22, R20, R20, R25 ;  /* 0x0000001414167223 */ /* 0x000fc60000000019 */
[----:B------:R-:W2:Y:S01]  /*08a0*/  LDG.E R16, desc[UR6][R10.64+-0x14] ;  /* 0xffffec060a107981 */ /* 0x000ea2000c1e1900 */
[----:B---3--:R-:W-:-:S03]  /*08b0*/  FADD R27, R24, -R27 ;  /* 0x8000001b181b7221 */ /* 0x008fc60000000000 */
[----:B------:R-:W3:Y:S01]  /*08c0*/  LDG.E R25, desc[UR6][R8.64+-0x10] ;  /* 0xfffff00608197981 */ /* 0x000ee2000c1e1900 */
[----:B------:R-:W-:-:S03]  /*08d0*/  FFMA R22, R27, R27, R22 ;  /* 0x0000001b1b167223 */ /* 0x000fc60000000016 */
[----:B------:R-:W3:Y:S01]  /*08e0*/  LDG.E R20, desc[UR6][R10.64+-0x10] ;  /* 0xfffff0060a147981 */ /* 0x000ee2000c1e1900 */
[----:B----4-:R-:W-:-:S03]  /*08f0*/  FADD R27, R23, -R18 ;  /* 0x80000012171b7221 */ /* 0x010fc60000000000 */
[----:B------:R-:W4:Y:S04]  /*0900*/  LDG.E R18, desc[UR6][R8.64+-0xc] ;  /* 0xfffff40608127981 */ /* 0x000f28000c1e1900 */
[----:B------:R-:W4:Y:S01]  /*0910*/  LDG.E R23, desc[UR6][R10.64+-0xc] ;  /* 0xfffff4060a177981 */ /* 0x000f22000c1e1900 */
[----:B------:R-:W-:-:S03]  /*0920*/  FFMA R24, R27, R27, R22 ;  /* 0x0000001b1b187223 */ /* 0x000fc60000000016 */
[----:B------:R-:W5:Y:S04]  /*0930*/  LDG.E R22, desc[UR6][R8.64+-0x8] ;  /* 0xfffff80608167981 */ /* 0x000f68000c1e1900 */
[----:B------:R-:W5:Y:S01]  /*0940*/  LDG.E R27, desc[UR6][R10.64+-0x8] ;  /* 0xfffff8060a1b7981 */ /* 0x000f62000c1e1900 */
[----:B--2---:R-:W-:-:S03]  /*0950*/  FADD R21, R16, -R21 ;  /* 0x8000001510157221 */ /* 0x004fc60000000000 */
[----:B------:R-:W2:Y:S01]  /*0960*/  LDG.E R16, desc[UR6][R8.64+-0x4] ;  /* 0xfffffc0608107981 */ /* 0x000ea2000c1e1900 */
[----:B------:R-:W-:-:S03]  /*0970*/  FFMA R24, R21, R21, R24 ;  /* 0x0000001515187223 */ /* 0x000fc60000000018 */
[----:B------:R-:W2:Y:S01]  /*0980*/  LDG.E R21, desc[UR6][R10.64+-0x4] ;  /* 0xfffffc060a157981 */ /* 0x000ea2000c1e1900 */
[----:B---3--:R-:W-:-:S03]  /*0990*/  FADD R25, R20, -R25 ;  /* 0x8000001914197221 */ /* 0x008fc60000000000 */
[----:B------:R-:W3:Y:S01]  /*09a0*/  LDG.E R20, desc[UR6][R10.64+0x4] ;  /* 0x000004060a147981 */ /* 0x000ee2000c1e1900 */
[----:B------:R-:W-:Y:S01]  /*09b0*/  FFMA R24, R25, R25, R24 ;  /* 0x0000001919187223 */ /* 0x000fe20000000018 */
[----:B----4-:R-:W-:Y:S02]  /*09c0*/  FADD R25, R23, -R18 ;  /* 0x8000001217197221 */ /* 0x010fe40000000000 */
[----:B------:R-:W4:Y:S04]  /*09d0*/  LDG.E R18, desc[UR6][R8.64] ;  /* 0x0000000608127981 */ /* 0x000f28000c1e1900 */
[----:B------:R-:W4:Y:S01]  /*09e0*/  LDG.E R23, desc[UR6][R10.64] ;  /* 0x000000060a177981 */ /* 0x000f22000c1e1900 */
[----:B------:R-:W-:Y:S01]  /*09f0*/  FFMA R24, R25, R25, R24 ;  /* 0x0000001919187223 */ /* 0x000fe20000000018 */
[----:B-----5:R-:W-:-:S02]  /*0a00*/  FADD R27, R27, -R22 ;  /* 0x800000161b1b7221 */ /* 0x020fc40000000000 */
[----:B------:R-:W3:Y:S02]  /*0a10*/  LDG.E R25, desc[UR6][R8.64+0x4] ;  /* 0x0000040608197981 */ /* 0x000ee4000c1e1900 */
[----:B------:R-:W-:Y:S02]  /*0a20*/  FFMA R24, R27, R27, R24 ;  /* 0x0000001b1b187223 */ /* 0x000fe40000000018 */
[----:B------:R-:W5:Y:S04]  /*0a30*/  LDG.E R22, desc[UR6][R8.64+0x8] ;  /* 0x0000080608167981 */ /* 0x000f68000c1e1900 */
[----:B------:R-:W5:Y:S01]  /*0a40*/  LDG.E R27, desc[UR6][R10.64+0x8] ;  /* 0x000008060a1b7981 */ /* 0x000f62000c1e1900 */
[----:B--2---:R-:W-:-:S03]  /*0a50*/  FADD R21, R21, -R16 ;  /* 0x8000001015157221 */ /* 0x004fc60000000000 */
[----:B------:R-:W2:Y:S01]  /*0a60*/  LDG.E R16, desc[UR6][R10.64+0xc] ;  /* 0x00000c060a107981 */ /* 0x000ea2000c1e1900 */
[----:B------:R-:W-:-:S03]  /*0a70*/  FFMA R24, R21, R21, R24 ;  /* 0x0000001515187223 */ /* 0x000fc60000000018 */
[----:B------:R-:W2:Y:S01]  /*0a80*/  LDG.E R21, desc[UR6][R8.64+0xc] ;  /* 0x00000c0608157981 */ /* 0x000ea2000c1e1900 */
[----:B----4-:R-:W-:-:S03]  /*0a90*/  FADD R23, R23, -R18 ;  /* 0x8000001217177221 */ /* 0x010fc60000000000 */
[----:B------:R-:W4:Y:S01]  /*0aa0*/  LDG.E R18, desc[UR6][R8.64+0x10] ;  /* 0x0000100608127981 */ /* 0x000f22000c1e1900 */
[----:B---3--:R-:W-:Y:S01]  /*0ab0*/  FADD R25, R20, -R25 ;  /* 0x8000001914197221 */ /* 0x008fe20000000000 */
[----:B------:R-:W-:Y:S02]  /*0ac0*/  FFMA R24, R23, R23, R24 ;  /* 0x0000001717187223 */ /* 0x000fe40000000018 */
[----:B------:R-:W3:Y:S04]  /*0ad0*/  LDG.E R20, desc[UR6][R8.64+0x14] ;  /* 0x0000140608147981 */ /* 0x000ee8000c1e1900 */
[----:B------:R-:W4:Y:S01]  /*0ae0*/  LDG.E R23, desc[UR6][R10.64+0x10] ;  /* 0x000010060a177981 */ /* 0x000f22000c1e1900 */
[----:B------:R-:W-:Y:S01]  /*0af0*/  FFMA R24, R25, R25, R24 ;  /* 0x0000001919187223 */ /* 0x000fe20000000018 */
[----:B-----5:R-:W-:-:S02]  /*0b00*/  FADD R27, R27, -R22 ;  /* 0x800000161b1b7221 */ /* 0x020fc40000000000 */
[----:B------:R-:W3:Y:S02]  /*0b10*/  LDG.E R25, desc[UR6][R10.64+0x14] ;  /* 0x000014060a197981 */ /* 0x000ee4000c1e1900 */
[----:B------:R-:W-:Y:S02]  /*0b20*/  FFMA R26, R27, R27, R24 ;  /* 0x0000001b1b1a7223 */ /* 0x000fe40000000018 */
[----:B------:R-:W5:Y:S04]  /*0b30*/  LDG.E R22, desc[UR6][R8.64+0x18] ;  /* 0x0000180608167981 */ /* 0x000f68000c1e1900 */
[----:B------:R-:W5:Y:S04]  /*0b40*/  LDG.E R27, desc[UR6][R10.64+0x18] ;  /* 0x000018060a1b7981 */ /* 0x000f68000c1e1900 */
[----:B------:R0:W5:Y:S01]  /*0b50*/  LDG.E R24, desc[UR6][R8.64+0x1c] ;  /* 0x00001c0608187981 */ /* 0x000162000c1e1900 */
[----:B------:R-:W-:-:S04]  /*0b60*/  UIADD3 UR4, UPT, UPT, UR4, 0x10, URZ ;  /* 0x0000001004047890 */ /* 0x000fc8000fffe0ff */
[----:B------:R-:W-:Y:S01]  /*0b70*/  UISETP.NE.AND UP0, UPT, UR4, 0x80, UPT ;  /* 0x000000800400788c */ /* 0x000fe2000bf05270 */
[----:B------:R-:W-:Y:S02]  /*0b80*/  IADD3 R19, PT, PT, R19, 0x10, RZ ;  /* 0x0000001013137810 */ /* 0x000fe40007ffe0ff */
[----:B0-----:R-:W-:-:S04]  /*0b90*/  IADD3 R8, P0, PT, R8, 0x40, RZ ;  /* 0x0000004008087810 */ /* 0x001fc80007f1e0ff */
[----:B------:R-:W-:Y:S01]  /*0ba0*/  IADD3.X R9, PT, PT, RZ, R9, RZ, P0, !PT ;  /* 0x00000009ff097210 */ /* 0x000fe200007fe4ff */
[----:B--2---:R-:W-:-:S04]  /*0bb0*/  FADD R21, R16, -R21 ;  /* 0x8000001510157221 */ /* 0x004fc80000000000 */
[----:B------:R-:W-:Y:S01]  /*0bc0*/  FFMA R26, R21, R21, R26 ;  /* 0x00000015151a7223 */ /* 0x000fe2000000001a */
[----:B----4-:R-:W-:-:S04]  /*0bd0*/  FADD R23, R23, -R18 ;  /* 0x8000001217177221 */ /* 0x010fc80000000000 */
[----:B------:R-:W-:Y:S01]  /*0be0*/  FFMA R26, R23, R23, R26 ;  /* 0x00000017171a7223 */ /* 0x000fe2000000001a */
[----:B---3--:R-:W-:-:S04]  /*0bf0*/  FADD R25, R25, -R20 ;  /* 0x8000001419197221 */ /* 0x008fc80000000000 */
[----:B------:R-:W-:Y:S01]  /*0c00*/  FFMA R26, R25, R25, R26 ;  /* 0x00000019191a7223 */ /* 0x000fe2000000001a */
[----:B-----5:R-:W-:-:S04]  /*0c10*/  FADD R27, R27, -R22 ;  /* 0x800000161b1b7221 */ /* 0x020fc80000000000 */
[----:B------:R-:W-:Y:S01]  /*0c20*/  FFMA R26, R27, R27, R26 ;  /* 0x0000001b1b1a7223 */ /* 0x000fe2000000001a */
[----:B------:R-:W-:-:S04]  /*0c30*/  FADD R29, R29, -R24 ;  /* 0x800000181d1d7221 */ /* 0x000fc80000000000 */
[----:B------:R-:W-:Y:S01]  /*0c40*/  FFMA R25, R29, R29, R26 ;  /* 0x0000001d1d197223 */ /* 0x000fe2000000001a */
[----:B------:R-:W-:Y:S06]  /*0c50*/  BRA.U UP0, `(.L_x_11) ;  /* 0xfffffff900e47547 */ /* 0x000fec000b83ffff */
[----:B------:R-:W-:-:S04]  /*0c60*/  FSETP.GEU.AND P0, PT, R25, R14, PT ;  /* 0x0000000e1900720b */ /* 0x000fc80003f0e000 */
[----:B------:R-:W-:-:S09]  /*0c70*/  FSEL R14, R25, R14, !P0 ;  /* 0x0000000e190e7208 */ /* 0x000fd20004000000 */
.L_x_10:
[----:B0-----:R-:W-:Y:S05]  /*0c80*/  BSYNC.RECONVERGENT B1 ;  /* 0x0000000000017941 */ /* 0x001fea0003800200 */
.L_x_9:
[----:B------:R-:W0:Y:S01]  /*0c90*/  LDCU UR4, c[0x0][0x3a0] ;  /* 0x00007400ff0477ac */ /* 0x000e220008000800 */
[----:B------:R-:W-:-:S04]  /*0ca0*/  IADD3 R17, PT, PT, R17, 0x1, RZ ;  /* 0x0000000111117810 */ /* 0x000fc80007ffe0ff */
[----:B0-----:R-:W-:-:S13]  /*0cb0*/  ISETP.NE.AND P0, PT, R17, UR4, PT ;  /* 0x0000000411007c0c */ /* 0x001fda000bf05270 */
[----:B------:R-:W-:Y:S05]  /*0cc0*/  @P0 BRA `(.L_x_12) ;  /* 0xfffffff800a80947 */ /* 0x000fea000383ffff */
.L_x_8:
[----:B------:R-:W-:-:S05]  /*0cd0*/  FMUL R14, R13, R14 ;  /* 0x0000000e0d0e7220 */ /* 0x000fca0000400000 */
[----:B------:R-:W-:-:S13]  /*0ce0*/  FSETP.LE.AND P1, PT, R7, R14, PT ;  /* 0x0000000e0700720b */ /* 0x000fda0003f23000 */
.L_x_7:
[----:B0-----:R-:W-:Y:S05]  /*0cf0*/  BSYNC.RECONVERGENT B0 ;  /* 0x0000000000007941 */ /* 0x001fea0003800200 */
.L_x_6:
[----:B------:R-:W0:Y:S01]  /*0d00*/  LDC.64 R2, c[0x0][0x390] ;  /* 0x0000e400ff027b82 */ /* 0x000e220000000a00 */
[----:B------:R-:W-:Y:S01]  /*0d10*/  SEL R5, R0, 0xffffffff, P1 ;  /* 0xffffffff00057807 */ /* 0x000fe20000800000 */
[----:B------:R-:W-:Y:S01]  /*0d20*/  BSSY.RECONVERGENT B0, `(.L_x_13) ;  /* 0x0000014000007945 */ /* 0x000fe20003800200 */
[----:B------:R-:W-:Y:S02]  /*0d30*/  HFMA2 R9, -RZ, RZ, 0, 0 ;  /* 0x00000000ff097431 */ /* 0x000fe400000001ff */
[----:B0-----:R-:W-:-:S05]  /*0d40*/  IMAD.WIDE R2, R6, 0x4, R2 ;  /* 0x0000000406027825 */ /* 0x001fca00078e0202 */
[----:B------:R0:W-:Y:S01]  /*0d50*/  STG.E desc[UR6][R2.64], R5 ;  /* 0x0000000502007986 */ /* 0x0001e2000c101906 */
[----:B------:R-:W-:Y:S05]  /*0d60*/  @!P1 BRA `(.L_x_14) ;  /* 0x00000000003c9947 */ /* 0x000fea0003800000 */
[----:B0-----:R-:W0:Y:S01]  /*0d70*/  MUFU.RCP R3, R12 ;  /* 0x0000000c00037308 */ /* 0x001e220000001000 */
[----:B------:R-:W-:Y:S07]  /*0d80*/  BSSY.RECONVERGENT B1, `(.L_x_15) ;  /* 0x000000b000017945 */ /* 0x000fee0003800200 */
[----:B------:R-:W1:Y:S01]  /*0d90*/  FCHK P0, R7, R12 ;  /* 0x0000000c07007302 */ /* 0x000e620000000000 */
[----:B0-----:R-:W-:-:S04]  /*0da0*/  FFMA R0, -R12, R3, 1 ;  /* 0x3f8000000c007423 */ /* 0x001fc80000000103 */
[----:B------:R-:W-:-:S04]  /*0db0*/  FFMA R0, R3, R0, R3 ;  /* 0x0000000003007223 */ /* 0x000fc80000000003 */
[----:B------:R-:W-:-:S04]  /*0dc0*/  FFMA R3, R0, R7, RZ ;  /* 0x0000000700037223 */ /* 0x000fc800000000ff */
[----:B------:R-:W-:-:S04]  /*0dd0*/  FFMA R2, -R12, R3, R7 ;  /* 0x000000030c027223 */ /* 0x000fc80000000107 */
[----:B------:R-:W-:Y:S01]  /*0de0*/  FFMA R0, R0, R2, R3 ;  /* 0x0000000200007223 */ /* 0x000fe20000000003 */
[----:B-1----:R-:W-:Y:S06]  /*0df0*/  @!P0 BRA `(.L_x_16) ;  /* 0x00000000000c8947 */ /* 0x002fec0003800000 */
[----:B------:R-:W-:Y:S01]  /*0e00*/  IMAD.MOV.U32 R3, RZ, RZ, R7 ;  /* 0x000000ffff037224 */ /* 0x000fe200078e0007 */
[----:B------:R-:W-:-:S07]  /*0e10*/  MOV R2, 0xe30 ;  /* 0x00000e3000027802 */ /* 0x000fce0000000f00 */
[----:B------:R-:W-:Y:S05]  /*0e20*/  CALL.REL.NOINC `($__internal_0_$__cuda_sm3x_div_rn_noftz_f32_slowpath) ;  /* 0x0000000000207944 */ /* 0x000fea0003c00000 */
.L_x_16:
[----:B------:R-:W-:Y:S05]  /*0e30*/  BSYNC.RECONVERGENT B1 ;  /* 0x0000000000017941 */ /* 0x000fea0003800200 */
.L_x_15:
[----:B------:R-:W-:-:S04]  /*0e40*/  FADD R0, -R0, 1 ;  /* 0x3f80000000007421 */ /* 0x000fc80000000100 */
[----:B------:R-:W-:-:S07]  /*0e50*/  FMUL R9, R0, 0.5 ;  /* 0x3f00000000097820 */ /* 0x000fce0000400000 */
.L_x_14:
[----:B------:R-:W-:Y:S05]  /*0e60*/  BSYNC.RECONVERGENT B0 ;  /* 0x0000000000007941 */ /* 0x000fea0003800200 */
.L_x_13:
[----:B0-----:R-:W0:Y:S02]  /*0e70*/  LDC.64 R2, c[0x0][0x398] ;  /* 0x0000e600ff027b82 */ /* 0x001e240000000a00 */
[----:B0-----:R-:W-:-:S05]  /*0e80*/  IMAD.WIDE R6, R6, 0x4, R2 ;  /* 0x0000000406067825 */ /* 0x001fca00078e0202 */
[----:B------:R-:W-:Y:S01]  /*0e90*/  STG.E desc[UR6][R6.64], R9 ;  /* 0x0000000906007986 */ /* 0x000fe2000c101906 */
[----:B------:R-:W-:Y:S05]  /*0ea0*/  EXIT ;  /* 0x000000000000794d */ /* 0x000fea0003800000 */
        .weak           $__internal_0_$__cuda_sm3x_div_rn_noftz_f32_slowpath
        .type           $__internal_0_$__cuda_sm3x_div_rn_noftz_f32_slowpath,@function
        .size           $__internal_0_$__cuda_sm3x_div_rn_noftz_f32_slowpath,(.L_x_29 - $__internal_0_$__cuda_sm3x_div_rn_noftz_f32_slowpath)
$__internal_0_$__cuda_sm3x_div_rn_noftz_f32_slowpath:
[----:B------:R-:W-:Y:S01]  /*0eb0*/  SHF.R.U32.HI R4, RZ, 0x17, R12 ;  /* 0x00000017ff047819 */ /* 0x000fe2000001160c */
[----:B------:R-:W-:Y:S01]  /*0ec0*/  BSSY.RECONVERGENT B2, `(.L_x_17) ;  /* 0x0000063000027945 */ /* 0x000fe20003800200 */
[----:B------:R-:W-:Y:S02]  /*0ed0*/  SHF.R.U32.HI R0, RZ, 0x17, R3 ;  /* 0x00000017ff007819 */ /* 0x000fe40000011603 */
[----:B------:R-:W-:Y:S02]  /*0ee0*/  LOP3.LUT R4, R4, 0xff, RZ, 0xc0, !PT ;  /* 0x000000ff04047812 */ /* 0x000fe400078ec0ff */
[----:B------:R-:W-:Y:S02]  /*0ef0*/  LOP3.LUT R10, R0, 0xff, RZ, 0xc0, !PT ;  /* 0x000000ff000a7812 */ /* 0x000fe400078ec0ff */
[----:B------:R-:W-:Y:S02]  /*0f00*/  IADD3 R7, PT, PT, R4, -0x1, RZ ;  /* 0xffffffff04077810 */ /* 0x000fe40007ffe0ff */
[----:B------:R-:W-:-:S02]  /*0f10*/  IADD3 R8, PT, PT, R10, -0x1, RZ ;  /* 0xffffffff0a087810 */ /* 0x000fc40007ffe0ff */
[----:B------:R-:W-:-:S04]  /*0f20*/  ISETP.GT.U32.AND P0, PT, R7, 0xfd, PT ;  /* 0x000000fd0700780c */ /* 0x000fc80003f04070 */
[----:B------:R-:W-:-:S13]  /*0f30*/  ISETP.GT.U32.OR P0, PT, R8, 0xfd, P0 ;  /* 0x000000fd0800780c */ /* 0x000fda0000704470 */
[----:B------:R-:W-:Y:S01]  /*0f40*/  @!P0 MOV R5, RZ ;  /* 0x000000ff00058202 */ /* 0x000fe20000000f00 */
[----:B------:R-:W-:Y:S06]  /*0f50*/  @!P0 BRA `(.L_x_18) ;  /* 0x0000000000608947 */ /* 0x000fec0003800000 */
[----:B------:R-:W-:Y:S02]  /*0f60*/  FSETP.GTU.FTZ.AND P0, PT, |R3|, +INF , PT ;  /* 0x7f8000000300780b */ /* 0x000fe40003f1c200 */
[----:B------:R-:W-:Y:S02]  /*0f70*/  FSETP.GTU.FTZ.AND P1, PT, |R12|, +INF , PT ;  /* 0x7f8000000c00780b */ /* 0x000fe40003f3c200 */
[----:B------:R-:W-:Y:S02]  /*0f80*/  MOV R0, R12 ;  /* 0x0000000c00007202 */ /* 0x000fe40000000f00 */
[----:B------:R-:W-:-:S13]  /*0f90*/  PLOP3.LUT P0, PT, P0, P1, PT, 0xf8, 0x8f ;  /* 0x00000000008f781c */ /* 0x000fda0000703f70 */
[----:B------:R-:W-:Y:S05]  /*0fa0*/  @P0 BRA `(.L_x_19) ;  /* 0x00000004004c0947 */ /* 0x000fea0003800000 */
[----:B------:R-:W-:-:S13]  /*0fb0*/  LOP3.LUT P0, RZ, R12, 0x7fffffff, R3, 0xc8, !PT ;  /* 0x7fffffff0cff7812 */ /* 0x000fda000780c803 */
[----:B------:R-:W-:Y:S05]  /*0fc0*/  @!P0 BRA `(.L_x_20) ;  /* 0x00000004003c8947 */ /* 0x000fea0003800000 */
[C---:B------:R-:W-:Y:S02]  /*0fd0*/  FSETP.NEU.FTZ.AND P2, PT, |R3|.reuse, +INF , PT ;  /* 0x7f8000000300780b */ /* 0x040fe40003f5d200 */
[----:B------:R-:W-:Y:S02]  /*0fe0*/  FSETP.NEU.FTZ.AND P1, PT, |R0|, +INF , PT ;  /* 0x7f8000000000780b */ /* 0x000fe40003f3d200 */
[----:B------:R-:W-:-:S11]  /*0ff0*/  FSETP.NEU.FTZ.AND P0, PT, |R3|, +INF , PT ;  /* 0x7f8000000300780b */ /* 0x000fd60003f1d200 */
[----:B------:R-:W-:Y:S05]  /*1000*/  @!P1 BRA !P2, `(.L_x_20) ;  /* 0x00000004002c9947 */ /* 0x000fea0005000000 */
[----:B------:R-:W-:-:S04]  /*1010*/  LOP3.LUT P2, RZ, R3, 0x7fffffff, RZ, 0xc0, !PT ;  /* 0x7fffffff03ff7812 */ /* 0x000fc8000784c0ff */
[----:B------:R-:W-:-:S13]  /*1020*/  PLOP3.LUT P1, PT, P1, P2, PT, 0x2f, 0xf2 ;  /* 0x0000000000f2781c */ /* 0x000fda0000f24577 */
[----:B------:R-:W-:Y:S05]  /*1030*/  @P1 BRA `(.L_x_21) ;  /* 0x0000000400181947 */ /* 0x000fea0003800000 */
[----:B------:R-:W-:-:S04]  /*1040*/  LOP3.LUT P1, RZ, R12, 0x7fffffff, RZ, 0xc0, !PT ;  /* 0x7fffffff0cff7812 */ /* 0x000fc8000782c0ff */
[----:B------:R-:W-:-:S13]  /*1050*/  PLOP3.LUT P0, PT, P0, P1, PT, 0x2f, 0xf2 ;  /* 0x0000000000f2781c */ /* 0x000fda0000702577 */
[----:B------:R-:W-:Y:S05]  /*1060*/  @P0 BRA `(.L_x_22) ;  /* 0x0000000400000947 */ /* 0x000fea0003800000 */
[----:B------:R-:W-:Y:S02]  /*1070*/  ISETP.GE.AND P0, PT, R8, RZ, PT ;  /* 0x000000ff0800720c */ /* 0x000fe40003f06270 */
[----:B------:R-:W-:-:S11]  /*1080*/  ISETP.GE.AND P1, PT, R7, RZ, PT ;  /* 0x000000ff0700720c */ /* 0x000fd60003f26270 */
[----:B------:R-:W-:Y:S01]  /*1090*/  @P0 MOV R5, RZ ;  /* 0x000000ff00050202 */ /* 0x000fe20000000f00 */
[----:B------:R-:W-:Y:S02]  /*10a0*/  @!P0 IMAD.MOV.U32 R5, RZ, RZ, -0x40 ;  /* 0xffffffc0ff058424 */ /* 0x000fe400078e00ff */
[----:B------:R-:W-:Y:S01]  /*10b0*/  @!P0 FFMA R3, R3, 1.84467440737095516160e+19, RZ ;  /* 0x5f80000003038823 */ /* 0x000fe200000000ff */
[----:B------:R-:W-:Y:S02]  /*10c0*/  @!P1 FFMA R12, R0, 1.84467440737095516160e+19, RZ ;  /* 0x5f800000000c9823 */ /* 0x000fe400000000ff */
[----:B------:R-:W-:-:S07]  /*10d0*/  @!P1 IADD3 R5, PT, PT, R5, 0x40, RZ ;  /* 0x0000004005059810 */ /* 0x000fce0007ffe0ff */
.L_x_18:
[----:B------:R-:W-:Y:S01]  /*10e0*/  LEA R7, R4, 0xc0800000, 0x17 ;  /* 0xc080000004077811 */ /* 0x000fe200078eb8ff */
[----:B------:R-:W-:Y:S03]  /*10f0*/  BSSY.RECONVERGENT B3, `(.L_x_23) ;  /* 0x0000036000037945 */ /* 0x000fe60003800200 */
[----:B------:R-:W-:Y:S02]  /*1100*/  IADD3 R12, PT, PT, -R7, R12, RZ ;  /* 0x0000000c070c7210 */ /* 0x000fe40007ffe1ff */
[----:B------:R-:W-:Y:S02]  /*1110*/  IADD3 R7, PT, PT, R10, -0x7f, RZ ;  /* 0xffffff810a077810 */ /* 0x000fe40007ffe0ff */
[----:B------:R-:W0:Y:S01]  /*1120*/  MUFU.RCP R8, R12 ;  /* 0x0000000c00087308 */ /* 0x000e220000001000 */
[----:B------:R-:W-:Y:S01]  /*1130*/  FADD.FTZ R9, -R12, -RZ ;  /* 0x800000ff0c097221 */ /* 0x000fe20000010100 */
[C---:B------:R-:W-:Y:S01]  /*1140*/  IADD3 R4, PT, PT, R7.reuse, 0x7f, -R4 ;  /* 0x0000007f07047810 */ /* 0x040fe20007ffe804 */
[----:B------:R-:W-:-:S03]  /*1150*/  IMAD R0, R7, -0x800000, R3 ;  /* 0xff80000007007824 */ /* 0x000fc600078e0203 */
[----:B------:R-:W-:Y:S01]  /*1160*/  IADD3 R4, PT, PT, R4, R5, RZ ;  /* 0x0000000504047210 */ /* 0x000fe20007ffe0ff */
[----:B0-----:R-:W-:-:S04]  /*1170*/  FFMA R11, R8, R9, 1 ;  /* 0x3f800000080b7423 */ /* 0x001fc80000000009 */
[----:B------:R-:W-:-:S04]  /*1180*/  FFMA R10, R8, R11, R8 ;  /* 0x0000000b080a7223 */ /* 0x000fc80000000008 */
[----:B------:R-:W-:-:S04]  /*1190*/  FFMA R3, R0, R10, RZ ;  /* 0x0000000a00037223 */ /* 0x000fc800000000ff */
[----:B------:R-:W-:-:S04]  /*11a0*/  FFMA R8, R9, R3, R0 ;  /* 0x0000000309087223 */ /* 0x000fc80000000000 */
[----:B------:R-:W-:-:S04]  /*11b0*/  FFMA R11, R10, R8, R3 ;  /* 0x000000080a0b7223 */ /* 0x000fc80000000003 */
[----:B------:R-:W-:-:S04]  /*11c0*/  FFMA R8, R9, R11, R0 ;  /* 0x0000000b09087223 */ /* 0x000fc80000000000 */
[----:B------:R-:W-:-:S05]  /*11d0*/  FFMA R0, R10, R8, R11 ;  /* 0x000000080a007223 */ /* 0x000fca000000000b */
[----:B------:R-:W-:-:S04]  /*11e0*/  SHF.R.U32.HI R3, RZ, 0x17, R0 ;  /* 0x00000017ff037819 */ /* 0x000fc80000011600 */
[----:B------:R-:W-:-:S04]  /*11f0*/  LOP3.LUT R3, R3, 0xff, RZ, 0xc0, !PT ;  /* 0x000000ff03037812 */ /* 0x000fc800078ec0ff */
[----:B------:R-:W-:-:S05]  /*1200*/  IADD3 R7, PT, PT, R3, R4, RZ ;  /* 0x0000000403077210 */ /* 0x000fca0007ffe0ff */
[----:B------:R-:W-:-:S05]  /*1210*/  VIADD R3, R7, 0xffffffff ;  /* 0xffffffff07037836 */ /* 0x000fca0000000000 */
[----:B------:R-:W-:-:S13]  /*1220*/  ISETP.GE.U32.AND P0, PT, R3, 0xfe, PT ;  /* 0x000000fe0300780c */ /* 0x000fda0003f06070 */
[----:B------:R-:W-:Y:S05]  /*1230*/  @!P0 BRA `(.L_x_24) ;  /* 0x0000000000808947 */ /* 0x000fea0003800000 */
[----:B------:R-:W-:-:S13]  /*1240*/  ISETP.GT.AND P0, PT, R7, 0xfe, PT ;  /* 0x000000fe0700780c */ /* 0x000fda0003f04270 */
[----:B------:R-:W-:Y:S05]  /*1250*/  @P0 BRA `(.L_x_25) ;  /* 0x00000000006c0947 */ /* 0x000fea0003800000 */
[----:B------:R-:W-:-:S13]  /*1260*/  ISETP.GE.AND P0, PT, R7, 0x1, PT ;  /* 0x000000010700780c */ /* 0x000fda0003f06270 */
[----:B------:R-:W-:Y:S05]  /*1270*/  @P0 BRA `(.L_x_26) ;  /* 0x0000000000740947 */ /* 0x000fea0003800000 */
[----:B------:R-:W-:Y:S02]  /*1280*/  ISETP.GE.AND P0, PT, R7, -0x18, PT ;  /* 0xffffffe80700780c */ /* 0x000fe40003f06270 */
[----:B------:R-:W-:-:S11]  /*1290*/  LOP3.LUT R0, R0, 0x80000000, RZ, 0xc0, !PT ;  /* 0x8000000000007812 */ /* 0x000fd600078ec0ff */
[----:B------:R-:W-:Y:S05]  /*12a0*/  @!P0 BRA `(.L_x_26) ;  /* 0x0000000000688947 */ /* 0x000fea0003800000 */
[CCC-:B------:R-:W-:Y:S01]  /*12b0*/  FFMA.RZ R3, R10.reuse, R8.reuse, R11.reuse ;  /* 0x000000080a037223 */ /* 0x1c0fe2000000c00b */
[CCC-:B------:R-:W-:Y:S01]  /*12c0*/  FFMA.RM R4, R10.reuse, R8.reuse, R11.reuse ;  /* 0x000000080a047223 */ /* 0x1c0fe2000000400b */
[C---:B------:R-:W-:Y:S02]  /*12d0*/  ISETP.NE.AND P2, PT, R7.reuse, RZ, PT ;  /* 0x000000ff0700720c */ /* 0x040fe40003f45270 */
[----:B------:R-:W-:Y:S02]  /*12e0*/  ISETP.NE.AND P1, PT, R7, RZ, PT ;  /* 0x000000ff0700720c */ /* 0x000fe40003f25270 */
[----:B------:R-:W-:Y:S01]  /*12f0*/  LOP3.LUT R5, R3, 0x7fffff, RZ, 0xc0, !PT ;  /* 0x007fffff03057812 */ /* 0x000fe200078ec0ff */
[----:B------:R-:W-:Y:S01]  /*1300*/  FFMA.RP R3, R10, R8, R11 ;  /* 0x000000080a037223 */ /* 0x000fe2000000800b */
[----:B------:R-:W-:Y:S02]  /*1310*/  IADD3 R8, PT, PT, R7, 0x20, RZ ;  /* 0x0000002007087810 */ /* 0x000fe40007ffe0ff */
[----:B------:R-:W-:-:S02]  /*1320*/  LOP3.LUT R5, R5, 0x800000, RZ, 0xfc, !PT ;  /* 0x0080000005057812 */ /* 0x000fc400078efcff */
[----:B------:R-:W-:Y:S02]  /*1330*/  IADD3 R7, PT, PT, -R7, RZ, RZ ;  /* 0x000000ff07077210 */ /* 0x000fe40007ffe1ff */
[----:B------:R-:W-:Y:S02]  /*1340*/  SHF.L.U32 R8, R5, R8, RZ ;  /* 0x0000000805087219 */ /* 0x000fe400000006ff */
[----:B------:R-:W-:Y:S02]  /*1350*/  FSETP.NEU.FTZ.AND P0, PT, R3, R4, PT ;  /* 0x000000040300720b */ /* 0x000fe40003f1d000 */
[----:B------:R-:W-:Y:S02]  /*1360*/  SEL R4, R7, RZ, P2 ;  /* 0x000000ff07047207 */ /* 0x000fe40001000000 */
[----:B------:R-:W-:Y:S02]  /*1370*/  ISETP.NE.AND P1, PT, R8, RZ, P1 ;  /* 0x000000ff0800720c */ /* 0x000fe40000f25270 */
[----:B------:R-:W-:-:S02]  /*1380*/  SHF.R.U32.HI R4, RZ, R4, R5 ;  /* 0x00000004ff047219 */ /* 0x000fc40000011605 */
[----:B------:R-:W-:Y:S02]  /*1390*/  PLOP3.LUT P0, PT, P0, P1, PT, 0xf8, 0x8f ;  /* 0x00000000008f781c */ /* 0x000fe40000703f70 */
[----:B------:R-:W-:Y:S02]  /*13a0*/  SHF.R.U32.HI R8, RZ, 0x1, R4 ;  /* 0x00000001ff087819 */ /* 0x000fe40000011604 */
[----:B------:R-:W-:-:S04]  /*13b0*/  SEL R3, RZ, 0x1, !P0 ;  /* 0x00000001ff037807 */ /* 0x000fc80004000000 */
[----:B------:R-:W-:-:S04]  /*13c0*/  LOP3.LUT R3, R3, 0x1, R8, 0xf8, !PT ;  /* 0x0000000103037812 */ /* 0x000fc800078ef808 */
[----:B------:R-:W-:-:S04]  /*13d0*/  LOP3.LUT R3, R3, R4, RZ, 0xc0, !PT ;  /* 0x0000000403037212 */ /* 0x000fc800078ec0ff */
[----:B------:R-:W-:-:S04]  /*13e0*/  IADD3 R3, PT, PT, R8, R3, RZ ;  /* 0x0000000308037210 */ /* 0x000fc80007ffe0ff */
[----:B------:R-:W-:Y:S01]  /*13f0*/  LOP3.LUT R0, R3, R0, RZ, 0xfc, !PT ;  /* 0x0000000003007212 */ /* 0x000fe200078efcff */
[----:B------:R-:W-:Y:S06]  /*1400*/  BRA `(.L_x_26) ;  /* 0x0000000000107947 */ /* 0x000fec0003800000 */
.L_x_25:
[----:B------:R-:W-:-:S04]  /*1410*/  LOP3.LUT R0, R0, 0x80000000, RZ, 0xc0, !PT ;  /* 0x8000000000007812 */ /* 0x000fc800078ec0ff */
[----:B------:R-:W-:Y:S01]  /*1420*/  LOP3.LUT R0, R0, 0x7f800000, RZ, 0xfc, !PT ;  /* 0x7f80000000007812 */ /* 0x000fe200078efcff */
[----:B------:R-:W-:Y:S06]  /*1430*/  BRA `(.L_x_26) ;  /* 0x0000000000047947 */ /* 0x000fec0003800000 */
.L_x_24:
[----:B------:R-:W-:-:S07]  /*1440*/  LEA R0, R4, R0, 0x17 ;  /* 0x0000000004007211 */ /* 0x000fce00078eb8ff */
.L_x_26:
[----:B------:R-:W-:Y:S05]  /*1450*/  BSYNC.RECONVERGENT B3 ;  /* 0x0000000000037941 */ /* 0x000fea0003800200 */
.L_x_23:
[----:B------:R-:W-:Y:S05]  /*1460*/  BRA `(.L_x_27) ;  /* 0x0000000000207947 */ /* 0x000fea0003800000 */
.L_x_22:
[----:B------:R-:W-:-:S04]  /*1470*/  LOP3.LUT R0, R12, 0x80000000, R3, 0x48, !PT ;  /* 0x800000000c007812 */ /* 0x000fc800078e4803 */
[----:B------:R-:W-:Y:S01]  /*1480*/  LOP3.LUT R0, R0, 0x7f800000, RZ, 0xfc, !PT ;  /* 0x7f80000000007812 */ /* 0x000fe200078efcff */
[----:B------:R-:W-:Y:S06]  /*1490*/  BRA `(.L_x_27) ;  /* 0x0000000000147947 */ /* 0x000fec0003800000 */
.L_x_21:
[----:B------:R-:W-:Y:S01]  /*14a0*/  LOP3.LUT R0, R12, 0x80000000, R3, 0x48, !PT ;  /* 0x800000000c007812 */ /* 0x000fe200078e4803 */
[----:B------:R-:W-:Y:S06]  /*14b0*/  BRA `(.L_x_27) ;  /* 0x00000000000c7947 */ /* 0x000fec0003800000 */
.L_x_20:
[----:B------:R-:W0:Y:S01]  /*14c0*/  MUFU.RSQ R0, -QNAN ;  /* 0xffc0000000007908 */ /* 0x000e220000001400 */
[----:B------:R-:W-:Y:S05]  /*14d0*/  BRA `(.L_x_27) ;  /* 0x0000000000047947 */ /* 0x000fea0003800000 */
.L_x_19:
[----:B------:R-:W-:-:S07]  /*14e0*/  FADD.FTZ R0, R3, R0 ;  /* 0x0000000003007221 */ /* 0x000fce0000010000 */
.L_x_27:
[----:B------:R-:W-:Y:S05]  /*14f0*/  BSYNC.RECONVERGENT B2 ;  /* 0x0000000000027941 */ /* 0x000fea0003800200 */
.L_x_17:
[----:B------:R-:W-:-:S04]  /*1500*/  HFMA2 R3, -RZ, RZ, 0, 0 ;  /* 0x00000000ff037431 */ /* 0x000fc800000001ff */
[----:B0-----:R-:W-:Y:S05]  /*1510*/  RET.REL.NODEC R2 `(_Z20findNearestNeighborsPKfS0_PiPfiff) ;  /* 0xffffffe802b87950 */ /* 0x001fea0003c3ffff */
.L_x_28:
        /* <DEDUP_REMOVED lines=14> */
.L_x_29:


//--------------------- .nv.shared.reserved.0     --------------------------
	.section	.nv.shared.reserved.0,"aw",@nobits
	.weak		__nv_reservedSMEM_offset_0_alias
	.size		__nv_reservedSMEM_offset_0_alias, 0, 64
	.other		__nv_reservedSMEM_offset_0_alias,@"STO_CUDA_RESERVED_SHARED STV_DEFAULT"
__nv_reservedSMEM_offset_0_alias:
	.zero		0
	.zero		64


//--------------------- .nv.constant0._Z11mutualCheckPKiS0_Pii --------------------------
	.section	.nv.constant0._Z11mutualCheckPKiS0_Pii,"a",@progbits
	.sectionflags	@""
	.align	4
.nv.constant0._Z11mutualCheckPKiS0_Pii:
	.zero		924


//--------------------- .nv.constant0._Z20findNearestNeighborsPKfS0_PiPfiff --------------------------
	.section	.nv.constant0._Z20findNearestNeighborsPKfS0_PiPfiff,"a",@progbits
	.sectionflags	@""
	.align	4
.nv.constant0._Z20findNearestNeighborsPKfS0_PiPfiff:
	.zero		940


//--------------------- SYMBOLS --------------------------

	.type		.nv.reservedSmem.offset0,@object
	.size		.nv.reservedSmem.offset0,0x4
